//
// Generated by NVIDIA NVVM Compiler
//
// Compiler Build ID: CL-36424714
// Cuda compilation tools, release 13.0, V13.0.88
// Based on NVVM 20.0.0
//

.version 9.0
.target sm_100
.address_size 64

	// .globl	_Z10drawPointsPhPfS0_iiiihhh

.visible .entry _Z10drawPointsPhPfS0_iiiihhh(
	.param .u64 .ptr .align 1 _Z10drawPointsPhPfS0_iiiihhh_param_0,
	.param .u64 .ptr .align 1 _Z10drawPointsPhPfS0_iiiihhh_param_1,
	.param .u64 .ptr .align 1 _Z10drawPointsPhPfS0_iiiihhh_param_2,
	.param .u32 _Z10drawPointsPhPfS0_iiiihhh_param_3,
	.param .u32 _Z10drawPointsPhPfS0_iiiihhh_param_4,
	.param .u32 _Z10drawPointsPhPfS0_iiiihhh_param_5,
	.param .u32 _Z10drawPointsPhPfS0_iiiihhh_param_6,
	.param .u8 _Z10drawPointsPhPfS0_iiiihhh_param_7,
	.param .u8 _Z10drawPointsPhPfS0_iiiihhh_param_8,
	.param .u8 _Z10drawPointsPhPfS0_iiiihhh_param_9
)
{
	.reg .pred 	%p<55>;
	.reg .b16 	%rs<4>;
	.reg .b32 	%r<76>;
	.reg .b32 	%f<13>;
	.reg .b64 	%rd<24>;

	ld.param.u64 	%rd4, [_Z10drawPointsPhPfS0_iiiihhh_param_0];
	ld.param.u64 	%rd2, [_Z10drawPointsPhPfS0_iiiihhh_param_1];
	ld.param.u64 	%rd3, [_Z10drawPointsPhPfS0_iiiihhh_param_2];
	ld.param.u32 	%r39, [_Z10drawPointsPhPfS0_iiiihhh_param_3];
	ld.param.u32 	%r36, [_Z10drawPointsPhPfS0_iiiihhh_param_4];
	ld.param.u32 	%r37, [_Z10drawPointsPhPfS0_iiiihhh_param_5];
	ld.param.u32 	%r38, [_Z10drawPointsPhPfS0_iiiihhh_param_6];
	ld.param.u8 	%rs1, [_Z10drawPointsPhPfS0_iiiihhh_param_7];
	ld.param.u8 	%rs2, [_Z10drawPointsPhPfS0_iiiihhh_param_8];
	ld.param.u8 	%rs3, [_Z10drawPointsPhPfS0_iiiihhh_param_9];
	cvta.to.global.u64 	%rd1, %rd4;
	mov.u32 	%r40, %ctaid.x;
	mov.u32 	%r41, %ntid.x;
	mov.u32 	%r42, %tid.x;
	mad.lo.s32 	%r1, %r40, %r41, %r42;
	setp.ge.s32 	%p5, %r1, %r39;
	@%p5 bra 	$L__BB0_26;
	cvta.to.global.u64 	%rd5, %rd2;
	cvta.to.global.u64 	%rd6, %rd3;
	mul.wide.s32 	%rd7, %r1, 4;
	add.s64 	%rd8, %rd5, %rd7;
	ld.global.f32 	%f2, [%rd8];
	add.f32 	%f3, %f2, 0f3F800000;
	mul.f32 	%f4, %f3, 0f3F000000;
	add.s64 	%rd9, %rd6, %rd7;
	ld.global.f32 	%f5, [%rd9];
	add.f32 	%f6, %f5, 0f3F800000;
	mul.f32 	%f7, %f6, 0f3F000000;
	fma.rn.f32 	%f8, %f4, 0f3F666666, 0f3D4CCCCD;
	cvt.rn.f32.s32 	%f9, %r36;
	mul.f32 	%f10, %f8, %f9;
	cvt.rzi.s32.f32 	%r2, %f10;
	fma.rn.f32 	%f11, %f7, 0f3F666666, 0f3D4CCCCD;
	cvt.rn.f32.s32 	%f12, %r37;
	mul.f32 	%f1, %f11, %f12;
	setp.lt.s32 	%p6, %r38, 0;
	@%p6 bra 	$L__BB0_26;
	neg.s32 	%r3, %r38;
	mul.lo.s32 	%r4, %r38, %r38;
	sub.s32 	%r5, %r2, %r38;
	setp.gt.s32 	%p7, %r5, -1;
	setp.lt.s32 	%p8, %r5, %r36;
	and.pred  	%p1, %p7, %p8;
	sub.s32 	%r6, 1, %r38;
	and.b32  	%r7, %r38, 1;
	add.s32 	%r8, %r6, %r2;
	setp.gt.s32 	%p9, %r8, -1;
	setp.lt.s32 	%p10, %r8, %r36;
	and.pred  	%p2, %p9, %p10;
	sub.s32 	%r43, 2, %r38;
	mul.lo.s32 	%r9, %r43, %r43;
	add.s32 	%r10, %r8, 1;
	setp.gt.s32 	%p11, %r10, -1;
	setp.lt.s32 	%p12, %r10, %r36;
	and.pred  	%p3, %p11, %p12;
	sub.s32 	%r11, 3, %r38;
	mul.lo.s32 	%r12, %r2, 3;
	mul.lo.s32 	%r13, %r36, 3;
	cvt.rzi.s32.f32 	%r14, %f1;
	mov.u32 	%r69, %r3;
$L__BB0_3:
	mul.lo.s32 	%r16, %r69, %r69;
	add.s32 	%r17, %r69, %r14;
	setp.gt.s32 	%p13, %r17, -1;
	setp.lt.s32 	%p14, %r17, %r37;
	and.pred  	%p4, %p13, %p14;
	mul.lo.s32 	%r18, %r17, %r36;
	setp.eq.s32 	%p15, %r69, 0;
	and.pred  	%p16, %p15, %p1;
	and.pred  	%p17, %p16, %p4;
	not.pred 	%p18, %p17;
	@%p18 bra 	$L__BB0_5;
	add.s32 	%r44, %r5, %r18;
	mul.lo.s32 	%r45, %r44, 3;
	cvt.s64.s32 	%rd10, %r45;
	add.s64 	%rd11, %rd1, %rd10;
	st.global.u8 	[%rd11], %rs1;
	st.global.u8 	[%rd11+1], %rs2;
	st.global.u8 	[%rd11+2], %rs3;
$L__BB0_5:
	setp.eq.s32 	%p19, %r7, 0;
	mov.u32 	%r70, %r6;
	@%p19 bra 	$L__BB0_10;
	mad.lo.s32 	%r46, %r6, %r6, %r16;
	setp.le.u32 	%p20, %r46, %r4;
	and.pred  	%p21, %p20, %p2;
	and.pred  	%p22, %p21, %p4;
	not.pred 	%p23, %p22;
	@%p23 bra 	$L__BB0_8;
	add.s32 	%r47, %r8, %r18;
	mul.lo.s32 	%r48, %r47, 3;
	cvt.s64.s32 	%rd12, %r48;
	add.s64 	%rd13, %rd1, %rd12;
	st.global.u8 	[%rd13], %rs1;
	st.global.u8 	[%rd13+1], %rs2;
	st.global.u8 	[%rd13+2], %rs3;
$L__BB0_8:
	add.s32 	%r49, %r9, %r16;
	setp.le.u32 	%p24, %r49, %r4;
	and.pred  	%p25, %p24, %p3;
	and.pred  	%p26, %p25, %p4;
	not.pred 	%p27, %p26;
	mov.u32 	%r70, %r11;
	@%p27 bra 	$L__BB0_10;
	add.s32 	%r50, %r10, %r18;
	mul.lo.s32 	%r51, %r50, 3;
	cvt.s64.s32 	%rd14, %r51;
	add.s64 	%rd15, %rd1, %rd14;
	st.global.u8 	[%rd15], %rs1;
	st.global.u8 	[%rd15+1], %rs2;
	st.global.u8 	[%rd15+2], %rs3;
$L__BB0_10:
	setp.lt.u32 	%p28, %r38, 2;
	@%p28 bra 	$L__BB0_25;
	add.s32 	%r75, %r70, 1;
	mad.lo.s32 	%r52, %r13, %r17, %r12;
	mad.lo.s32 	%r74, %r70, 3, %r52;
	add.s32 	%r73, %r2, %r70;
	add.s32 	%r72, %r3, %r70;
	add.s32 	%r53, %r73, %r18;
	mul.lo.s32 	%r71, %r53, 3;
$L__BB0_12:
	add.s32 	%r54, %r75, -1;
	mad.lo.s32 	%r55, %r54, %r54, %r16;
	setp.gt.u32 	%p29, %r55, %r4;
	@%p29 bra 	$L__BB0_15;
	setp.gt.s32 	%p30, %r73, -1;
	setp.lt.s32 	%p31, %r73, %r36;
	and.pred  	%p32, %p30, %p31;
	and.pred  	%p33, %p32, %p4;
	not.pred 	%p34, %p33;
	@%p34 bra 	$L__BB0_15;
	cvt.s64.s32 	%rd16, %r71;
	add.s64 	%rd17, %rd1, %rd16;
	st.global.u8 	[%rd17], %rs1;
	st.global.u8 	[%rd17+1], %rs2;
	st.global.u8 	[%rd17+2], %rs3;
$L__BB0_15:
	mad.lo.s32 	%r56, %r75, %r75, %r16;
	setp.gt.u32 	%p35, %r56, %r4;
	@%p35 bra 	$L__BB0_18;
	add.s32 	%r57, %r73, 1;
	setp.gt.s32 	%p36, %r57, -1;
	setp.lt.s32 	%p37, %r57, %r36;
	and.pred  	%p38, %p36, %p37;
	and.pred  	%p39, %p38, %p4;
	not.pred 	%p40, %p39;
	@%p40 bra 	$L__BB0_18;
	add.s32 	%r58, %r74, 3;
	cvt.s64.s32 	%rd18, %r58;
	add.s64 	%rd19, %rd1, %rd18;
	st.global.u8 	[%rd19], %rs1;
	st.global.u8 	[%rd19+1], %rs2;
	st.global.u8 	[%rd19+2], %rs3;
$L__BB0_18:
	mad.lo.s32 	%r59, %r75, %r75, %r75;
	add.s32 	%r60, %r75, %r59;
	add.s32 	%r61, %r60, %r16;
	add.s32 	%r62, %r61, 1;
	setp.gt.u32 	%p41, %r62, %r4;
	@%p41 bra 	$L__BB0_21;
	add.s32 	%r63, %r73, 2;
	setp.gt.s32 	%p42, %r63, -1;
	setp.lt.s32 	%p43, %r63, %r36;
	and.pred  	%p44, %p42, %p43;
	and.pred  	%p45, %p44, %p4;
	not.pred 	%p46, %p45;
	@%p46 bra 	$L__BB0_21;
	add.s32 	%r64, %r74, 6;
	cvt.s64.s32 	%rd20, %r64;
	add.s64 	%rd21, %rd1, %rd20;
	st.global.u8 	[%rd21], %rs1;
	st.global.u8 	[%rd21+1], %rs2;
	st.global.u8 	[%rd21+2], %rs3;
$L__BB0_21:
	add.s32 	%r65, %r75, 2;
	mad.lo.s32 	%r66, %r65, %r65, %r16;
	setp.gt.u32 	%p47, %r66, %r4;
	@%p47 bra 	$L__BB0_24;
	add.s32 	%r67, %r73, 3;
	setp.gt.s32 	%p48, %r67, -1;
	setp.lt.s32 	%p49, %r67, %r36;
	and.pred  	%p50, %p48, %p49;
	and.pred  	%p51, %p50, %p4;
	not.pred 	%p52, %p51;
	@%p52 bra 	$L__BB0_24;
	add.s32 	%r68, %r74, 9;
	cvt.s64.s32 	%rd22, %r68;
	add.s64 	%rd23, %rd1, %rd22;
	st.global.u8 	[%rd23], %rs1;
	st.global.u8 	[%rd23+1], %rs2;
	st.global.u8 	[%rd23+2], %rs3;
$L__BB0_24:
	add.s32 	%r75, %r75, 4;
	add.s32 	%r74, %r74, 12;
	add.s32 	%r73, %r73, 4;
	add.s32 	%r72, %r72, 4;
	add.s32 	%r71, %r71, 12;
	setp.ne.s32 	%p53, %r72, 1;
	@%p53 bra 	$L__BB0_12;
$L__BB0_25:
	add.s32 	%r35, %r69, 1;
	setp.ne.s32 	%p54, %r69, %r38;
	mov.u32 	%r69, %r35;
	@%p54 bra 	$L__BB0_3;
$L__BB0_26:
	ret;

}
	// .globl	_Z13drawHullLinesPhPfS0_iiihhh
.visible .entry _Z13drawHullLinesPhPfS0_iiihhh(
	.param .u64 .ptr .align 1 _Z13drawHullLinesPhPfS0_iiihhh_param_0,
	.param .u64 .ptr .align 1 _Z13drawHullLinesPhPfS0_iiihhh_param_1,
	.param .u64 .ptr .align 1 _Z13drawHullLinesPhPfS0_iiihhh_param_2,
	.param .u32 _Z13drawHullLinesPhPfS0_iiihhh_param_3,
	.param .u32 _Z13drawHullLinesPhPfS0_iiihhh_param_4,
	.param .u32 _Z13drawHullLinesPhPfS0_iiihhh_param_5,
	.param .u8 _Z13drawHullLinesPhPfS0_iiihhh_param_6,
	.param .u8 _Z13drawHullLinesPhPfS0_iiihhh_param_7,
	.param .u8 _Z13drawHullLinesPhPfS0_iiihhh_param_8
)
{
	.reg .pred 	%p<19>;
	.reg .b16 	%rs<4>;
	.reg .b32 	%r<44>;
	.reg .b32 	%f<23>;
	.reg .b64 	%rd<15>;

	ld.param.u64 	%rd2, [_Z13drawHullLinesPhPfS0_iiihhh_param_0];
	ld.param.u64 	%rd3, [_Z13drawHullLinesPhPfS0_iiihhh_param_1];
	ld.param.u64 	%rd4, [_Z13drawHullLinesPhPfS0_iiihhh_param_2];
	ld.param.u32 	%r21, [_Z13drawHullLinesPhPfS0_iiihhh_param_3];
	ld.param.u32 	%r22, [_Z13drawHullLinesPhPfS0_iiihhh_param_4];
	ld.param.u32 	%r23, [_Z13drawHullLinesPhPfS0_iiihhh_param_5];
	ld.param.u8 	%rs1, [_Z13drawHullLinesPhPfS0_iiihhh_param_6];
	ld.param.u8 	%rs2, [_Z13drawHullLinesPhPfS0_iiihhh_param_7];
	ld.param.u8 	%rs3, [_Z13drawHullLinesPhPfS0_iiihhh_param_8];
	mov.u32 	%r24, %ctaid.x;
	mov.u32 	%r25, %ntid.x;
	mov.u32 	%r26, %tid.x;
	mad.lo.s32 	%r1, %r24, %r25, %r26;
	setp.ge.s32 	%p1, %r1, %r21;
	@%p1 bra 	$L__BB1_7;
	cvta.to.global.u64 	%rd5, %rd3;
	cvta.to.global.u64 	%rd6, %rd4;
	add.s32 	%r27, %r1, 1;
	rem.s32 	%r28, %r27, %r21;
	mul.wide.s32 	%rd7, %r1, 4;
	add.s64 	%rd8, %rd5, %rd7;
	ld.global.f32 	%f1, [%rd8];
	add.f32 	%f2, %f1, 0f3F800000;
	mul.f32 	%f3, %f2, 0f3F000000;
	add.s64 	%rd9, %rd6, %rd7;
	ld.global.f32 	%f4, [%rd9];
	add.f32 	%f5, %f4, 0f3F800000;
	mul.f32 	%f6, %f5, 0f3F000000;
	mul.wide.s32 	%rd10, %r28, 4;
	add.s64 	%rd11, %rd5, %rd10;
	ld.global.f32 	%f7, [%rd11];
	add.f32 	%f8, %f7, 0f3F800000;
	mul.f32 	%f9, %f8, 0f3F000000;
	add.s64 	%rd12, %rd6, %rd10;
	ld.global.f32 	%f10, [%rd12];
	add.f32 	%f11, %f10, 0f3F800000;
	mul.f32 	%f12, %f11, 0f3F000000;
	fma.rn.f32 	%f13, %f3, 0f3F666666, 0f3D4CCCCD;
	cvt.rn.f32.s32 	%f14, %r22;
	mul.f32 	%f15, %f13, %f14;
	cvt.rzi.s32.f32 	%r42, %f15;
	fma.rn.f32 	%f16, %f6, 0f3F666666, 0f3D4CCCCD;
	cvt.rn.f32.s32 	%f17, %r23;
	mul.f32 	%f18, %f16, %f17;
	cvt.rzi.s32.f32 	%r41, %f18;
	fma.rn.f32 	%f19, %f9, 0f3F666666, 0f3D4CCCCD;
	mul.f32 	%f20, %f19, %f14;
	cvt.rzi.s32.f32 	%r4, %f20;
	fma.rn.f32 	%f21, %f12, 0f3F666666, 0f3D4CCCCD;
	mul.f32 	%f22, %f21, %f17;
	cvt.rzi.s32.f32 	%r5, %f22;
	sub.s32 	%r29, %r4, %r42;
	abs.s32 	%r6, %r29;
	sub.s32 	%r30, %r5, %r41;
	abs.s32 	%r7, %r30;
	add.s32 	%r8, %r23, %r22;
	setp.lt.s32 	%p2, %r8, 1;
	@%p2 bra 	$L__BB1_7;
	neg.s32 	%r9, %r7;
	cvta.to.global.u64 	%rd1, %rd2;
	sub.s32 	%r43, %r6, %r7;
	setp.gt.s32 	%p3, %r5, %r41;
	selp.b32 	%r11, 1, -1, %p3;
	setp.gt.s32 	%p4, %r4, %r42;
	selp.b32 	%r12, 1, -1, %p4;
	mov.b32 	%r40, 0;
$L__BB1_3:
	setp.gt.s32 	%p5, %r42, -1;
	setp.lt.s32 	%p6, %r42, %r22;
	and.pred  	%p7, %p5, %p6;
	setp.gt.s32 	%p8, %r41, -1;
	setp.lt.s32 	%p9, %r41, %r23;
	and.pred  	%p10, %p8, %p9;
	and.pred  	%p11, %p7, %p10;
	not.pred 	%p12, %p11;
	@%p12 bra 	$L__BB1_5;
	mad.lo.s32 	%r32, %r41, %r22, %r42;
	mul.lo.s32 	%r33, %r32, 3;
	cvt.s64.s32 	%rd13, %r33;
	add.s64 	%rd14, %rd1, %rd13;
	st.global.u8 	[%rd14], %rs1;
	st.global.u8 	[%rd14+1], %rs2;
	st.global.u8 	[%rd14+2], %rs3;
$L__BB1_5:
	setp.eq.s32 	%p13, %r42, %r4;
	setp.eq.s32 	%p14, %r41, %r5;
	and.pred  	%p15, %p13, %p14;
	@%p15 bra 	$L__BB1_7;
	shl.b32 	%r34, %r43, 1;
	setp.gt.s32 	%p16, %r34, %r9;
	selp.b32 	%r35, %r7, 0, %p16;
	sub.s32 	%r36, %r43, %r35;
	selp.b32 	%r37, %r12, 0, %p16;
	add.s32 	%r42, %r37, %r42;
	setp.lt.s32 	%p17, %r34, %r6;
	selp.b32 	%r38, %r6, 0, %p17;
	add.s32 	%r43, %r36, %r38;
	selp.b32 	%r39, %r11, 0, %p17;
	add.s32 	%r41, %r39, %r41;
	add.s32 	%r40, %r40, 1;
	setp.ne.s32 	%p18, %r40, %r8;
	@%p18 bra 	$L__BB1_3;
$L__BB1_7:
	ret;

}
	// .globl	_Z10clearImagePhiihhh
.visible .entry _Z10clearImagePhiihhh(
	.param .u64 .ptr .align 1 _Z10clearImagePhiihhh_param_0,
	.param .u32 _Z10clearImagePhiihhh_param_1,
	.param .u32 _Z10clearImagePhiihhh_param_2,
	.param .u8 _Z10clearImagePhiihhh_param_3,
	.param .u8 _Z10clearImagePhiihhh_param_4,
	.param .u8 _Z10clearImagePhiihhh_param_5
)
{
	.reg .pred 	%p<2>;
	.reg .b16 	%rs<4>;
	.reg .b32 	%r<9>;
	.reg .b64 	%rd<5>;

	ld.param.u64 	%rd1, [_Z10clearImagePhiihhh_param_0];
	ld.param.u32 	%r2, [_Z10clearImagePhiihhh_param_1];
	ld.param.u32 	%r3, [_Z10clearImagePhiihhh_param_2];
	ld.param.u8 	%rs1, [_Z10clearImagePhiihhh_param_3];
	ld.param.u8 	%rs2, [_Z10clearImagePhiihhh_param_4];
	ld.param.u8 	%rs3, [_Z10clearImagePhiihhh_param_5];
	mov.u32 	%r4, %ctaid.x;
	mov.u32 	%r5, %ntid.x;
	mov.u32 	%r6, %tid.x;
	mad.lo.s32 	%r1, %r4, %r5, %r6;
	mul.lo.s32 	%r7, %r3, %r2;
	setp.ge.s32 	%p1, %r1, %r7;
	@%p1 bra 	$L__BB2_2;
	cvta.to.global.u64 	%rd2, %rd1;
	mul.lo.s32 	%r8, %r1, 3;
	cvt.s64.s32 	%rd3, %r8;
	add.s64 	%rd4, %rd2, %rd3;
	st.global.u8 	[%rd4], %rs1;
	st.global.u8 	[%rd4+1], %rs2;
	st.global.u8 	[%rd4+2], %rs3;
$L__BB2_2:
	ret;

}


// ===== COMPILED SASS (sm_100) =====

	.target	sm_100

	.elftype	@"ET_EXEC"


//--------------------- .note.nv.tkinfo           --------------------------
	.section	.note.nv.tkinfo,"",@"SHT_NOTE"
	.sectionflags	@"SHF_NOTE_NV_TKINFO"
	.tkinfo
        /*0018*/ 	.word	0x00000002
        /*0030*/ 	.string	""
        /*0030*/ 	.string	"ptxas"
        /*0030*/ 	.string	"Cuda compilation tools, release 13.0, V13.0.88"
        /*0030*/ 	.string	"Build cuda_13.0.r13.0/compiler.36424714_0"
        /*0030*/ 	.string	"-arch sm_100 -m 64 "



//--------------------- .note.nv.cuinfo           --------------------------
	.section	.note.nv.cuinfo,"",@"SHT_NOTE"
	.sectionflags	@"SHF_NOTE_NV_CUINFO"
        /*0018*/ 	.short	0x0002
        /*001a*/ 	.short	0x0064
        /*001c*/ 	.short	0x0082
	.zero		2


//--------------------- .nv.info                  --------------------------
	.section	.nv.info,"",@"SHT_CUDA_INFO"
	.align	4


	//----- nvinfo : EIATTR_REGCOUNT
	.align		4
        /*0000*/ 	.byte	0x04, 0x2f
        /*0002*/ 	.short	(.L_1 - .L_0)
	.align		4
.L_0:
        /*0004*/ 	.word	index@(_Z10drawPointsPhPfS0_iiiihhh)
        /*0008*/ 	.word	0x0000001c


	//----- nvinfo : EIATTR_FRAME_SIZE
	.align		4
.L_1:
        /*000c*/ 	.byte	0x04, 0x11
        /*000e*/ 	.short	(.L_3 - .L_2)
	.align		4
.L_2:
        /*0010*/ 	.word	index@(_Z10drawPointsPhPfS0_iiiihhh)
        /*0014*/ 	.word	0x00000000


	//----- nvinfo : EIATTR_REGCOUNT
	.align		4
.L_3:
        /*0018*/ 	.byte	0x04, 0x2f
        /*001a*/ 	.short	(.L_5 - .L_4)
	.align		4
.L_4:
        /*001c*/ 	.word	index@(_Z13drawHullLinesPhPfS0_iiihhh)
        /*0020*/ 	.word	0x00000016


	//----- nvinfo : EIATTR_FRAME_SIZE
	.align		4
.L_5:
        /*0024*/ 	.byte	0x04, 0x11
        /*0026*/ 	.short	(.L_7 - .L_6)
	.align		4
.L_6:
        /*0028*/ 	.word	index@(_Z13drawHullLinesPhPfS0_iiihhh)
        /*002c*/ 	.word	0x00000000


	//----- nvinfo : EIATTR_REGCOUNT
	.align		4
.L_7:
        /*0030*/ 	.byte	0x04, 0x2f
        /*0032*/ 	.short	(.L_9 - .L_8)
	.align		4
.L_8:
        /*0034*/ 	.word	index@(_Z10clearImagePhiihhh)
        /*0038*/ 	.word	0x0000000c


	//----- nvinfo : EIATTR_FRAME_SIZE
	.align		4
.L_9:
        /*003c*/ 	.byte	0x04, 0x11
        /*003e*/ 	.short	(.L_11 - .L_10)
	.align		4
.L_10:
        /*0040*/ 	.word	index@(_Z10clearImagePhiihhh)
        /*0044*/ 	.word	0x00000000


	//----- nvinfo : EIATTR_MIN_STACK_SIZE
	.align		4
.L_11:
        /*0048*/ 	.byte	0x04, 0x12
        /*004a*/ 	.short	(.L_13 - .L_12)
	.align		4
.L_12:
        /*004c*/ 	.word	index@(_Z10clearImagePhiihhh)
        /*0050*/ 	.word	0x00000000


	//----- nvinfo : EIATTR_MIN_STACK_SIZE
	.align		4
.L_13:
        /*0054*/ 	.byte	0x04, 0x12
        /*0056*/ 	.short	(.L_15 - .L_14)
	.align		4
.L_14:
        /*0058*/ 	.word	index@(_Z13drawHullLinesPhPfS0_iiihhh)
        /*005c*/ 	.word	0x00000000


	//----- nvinfo : EIATTR_MIN_STACK_SIZE
	.align		4
.L_15:
        /*0060*/ 	.byte	0x04, 0x12
        /*0062*/ 	.short	(.L_17 - .L_16)
	.align		4
.L_16:
        /*0064*/ 	.word	index@(_Z10drawPointsPhPfS0_iiiihhh)
        /*0068*/ 	.word	0x00000000
.L_17:


//--------------------- .nv.compat                --------------------------
	.section	.nv.compat,"",@"SHT_CUDA_COMPAT_INFO"
	.align	4
        /*0000*/ 	.byte	0x02, 0x09, 0x00, 0x00, 0x02, 0x02, 0x01, 0x00, 0x02, 0x05, 0x05, 0x00, 0x03, 0x07, 0x01, 0x01
        /*0010*/ 	.byte	0x02, 0x03, 0x00, 0x00, 0x02, 0x06, 0x01, 0x00, 0x04, 0x0b, 0x08, 0x00, 0x09, 0x00, 0x00, 0x00
        /*0020*/ 	.byte	0x00, 0x00, 0x00, 0x00


//--------------------- .nv.info._Z10clearImagePhiihhh --------------------------
	.section	.nv.info._Z10clearImagePhiihhh,"",@"SHT_CUDA_INFO"
	.sectionflags	@""
	.align	4


	//----- nvinfo : EIATTR_CUDA_API_VERSION
	.align		4
        /*0000*/ 	.byte	0x04, 0x37
        /*0002*/ 	.short	(.L_19 - .L_18)
.L_18:
        /*0004*/ 	.word	0x00000082


	//----- nvinfo : EIATTR_KPARAM_INFO
	.align		4
.L_19:
        /*0008*/ 	.byte	0x04, 0x17
        /*000a*/ 	.short	(.L_21 - .L_20)
.L_20:
        /*000c*/ 	.word	0x00000000
        /*0010*/ 	.short	0x0005
        /*0012*/ 	.short	0x0012
        /*0014*/ 	.byte	0x00, 0xf0, 0x05, 0x00


	//----- nvinfo : EIATTR_KPARAM_INFO
	.align		4
.L_21:
        /*0018*/ 	.byte	0x04, 0x17
        /*001a*/ 	.short	(.L_23 - .L_22)
.L_22:
        /*001c*/ 	.word	0x00000000
        /*0020*/ 	.short	0x0004
        /*0022*/ 	.short	0x0011
        /*0024*/ 	.byte	0x00, 0xf0, 0x05, 0x00


	//----- nvinfo : EIATTR_KPARAM_INFO
	.align		4
.L_23:
        /*0028*/ 	.byte	0x04, 0x17
        /*002a*/ 	.short	(.L_25 - .L_24)
.L_24:
        /*002c*/ 	.word	0x00000000
        /*0030*/ 	.short	0x0003
        /*0032*/ 	.short	0x0010
        /*0034*/ 	.byte	0x00, 0xf0, 0x05, 0x00


	//----- nvinfo : EIATTR_KPARAM_INFO
	.align		4
.L_25:
        /*0038*/ 	.byte	0x04, 0x17
        /*003a*/ 	.short	(.L_27 - .L_26)
.L_26:
        /*003c*/ 	.word	0x00000000
        /*0040*/ 	.short	0x0002
        /*0042*/ 	.short	0x000c
        /*0044*/ 	.byte	0x00, 0xf0, 0x11, 0x00


	//----- nvinfo : EIATTR_KPARAM_INFO
	.align		4
.L_27:
        /*0048*/ 	.byte	0x04, 0x17
        /*004a*/ 	.short	(.L_29 - .L_28)
.L_28:
        /*004c*/ 	.word	0x00000000
        /*0050*/ 	.short	0x0001
        /*0052*/ 	.short	0x0008
        /*0054*/ 	.byte	0x00, 0xf0, 0x11, 0x00


	//----- nvinfo : EIATTR_KPARAM_INFO
	.align		4
.L_29:
        /*0058*/ 	.byte	0x04, 0x17
        /*005a*/ 	.short	(.L_31 - .L_30)
.L_30:
        /*005c*/ 	.word	0x00000000
        /*0060*/ 	.short	0x0000
        /*0062*/ 	.short	0x0000
        /*0064*/ 	.byte	0x00, 0xf5, 0x21, 0x00


	//----- nvinfo : EIATTR_SPARSE_MMA_MASK
	.align		4
.L_31:
        /*0068*/ 	.byte	0x03, 0x50
        /*006a*/ 	.short	0x0000


	//----- nvinfo : EIATTR_MAXREG_COUNT
	.align		4
        /*006c*/ 	.byte	0x03, 0x1b
        /*006e*/ 	.short	0x00ff


	//----- nvinfo : EIATTR_MERCURY_ISA_VERSION
	.align		4
        /*0070*/ 	.byte	0x03, 0x5f
        /*0072*/ 	.short	0x0101


	//----- nvinfo : EIATTR_VRC_CTA_INIT_COUNT
	.align		4
        /*0074*/ 	.byte	0x02, 0x4a
	.zero		1
	.zero		1


	//----- nvinfo : EIATTR_EXIT_INSTR_OFFSETS
	.align		4
        /*0078*/ 	.byte	0x04, 0x1c
        /*007a*/ 	.short	(.L_33 - .L_32)


	//   ....[0]....
.L_32:
        /*007c*/ 	.word	0x00000080


	//   ....[1]....
        /*0080*/ 	.word	0x00000140


	//----- nvinfo : EIATTR_CBANK_PARAM_SIZE
	.align		4
.L_33:
        /*0084*/ 	.byte	0x03, 0x19
        /*0086*/ 	.short	0x0013


	//----- nvinfo : EIATTR_PARAM_CBANK
	.align		4
        /*0088*/ 	.byte	0x04, 0x0a
        /*008a*/ 	.short	(.L_35 - .L_34)
	.align		4
.L_34:
        /*008c*/ 	.word	index@(.nv.constant0._Z10clearImagePhiihhh)
        /*0090*/ 	.short	0x0380
        /*0092*/ 	.short	0x0013


	//----- nvinfo : EIATTR_SW_WAR
	.align		4
.L_35:
        /*0094*/ 	.byte	0x04, 0x36
        /*0096*/ 	.short	(.L_37 - .L_36)
.L_36:
        /*0098*/ 	.word	0x00000008
.L_37:


//--------------------- .nv.info._Z13drawHullLinesPhPfS0_iiihhh --------------------------
	.section	.nv.info._Z13drawHullLinesPhPfS0_iiihhh,"",@"SHT_CUDA_INFO"
	.sectionflags	@""
	.align	4


	//----- nvinfo : EIATTR_CUDA_API_VERSION
	.align		4
        /*0000*/ 	.byte	0x04, 0x37
        /*0002*/ 	.short	(.L_39 - .L_38)
.L_38:
        /*0004*/ 	.word	0x00000082


	//----- nvinfo : EIATTR_KPARAM_INFO
	.align		4
.L_39:
        /*0008*/ 	.byte	0x04, 0x17
        /*000a*/ 	.short	(.L_41 - .L_40)
.L_40:
        /*000c*/ 	.word	0x00000000
        /*0010*/ 	.short	0x0008
        /*0012*/ 	.short	0x0026
        /*0014*/ 	.byte	0x00, 0xf0, 0x05, 0x00


	//----- nvinfo : EIATTR_KPARAM_INFO
	.align		4
.L_41:
        /*0018*/ 	.byte	0x04, 0x17
        /*001a*/ 	.short	(.L_43 - .L_42)
.L_42:
        /*001c*/ 	.word	0x00000000
        /*0020*/ 	.short	0x0007
        /*0022*/ 	.short	0x0025
        /*0024*/ 	.byte	0x00, 0xf0, 0x05, 0x00


	//----- nvinfo : EIATTR_KPARAM_INFO
	.align		4
.L_43:
        /*0028*/ 	.byte	0x04, 0x17
        /*002a*/ 	.short	(.L_45 - .L_44)
.L_44:
        /*002c*/ 	.word	0x00000000
        /*0030*/ 	.short	0x0006
        /*0032*/ 	.short	0x0024
        /*0034*/ 	.byte	0x00, 0xf0, 0x05, 0x00


	//----- nvinfo : EIATTR_KPARAM_INFO
	.align		4
.L_45:
        /*0038*/ 	.byte	0x04, 0x17
        /*003a*/ 	.short	(.L_47 - .L_46)
.L_46:
        /*003c*/ 	.word	0x00000000
        /*0040*/ 	.short	0x0005
        /*0042*/ 	.short	0x0020
        /*0044*/ 	.byte	0x00, 0xf0, 0x11, 0x00


	//----- nvinfo : EIATTR_KPARAM_INFO
	.align		4
.L_47:
        /*0048*/ 	.byte	0x04, 0x17
        /*004a*/ 	.short	(.L_49 - .L_48)
.L_48:
        /*004c*/ 	.word	0x00000000
        /*0050*/ 	.short	0x0004
        /*0052*/ 	.short	0x001c
        /*0054*/ 	.byte	0x00, 0xf0, 0x11, 0x00


	//----- nvinfo : EIATTR_KPARAM_INFO
	.align		4
.L_49:
        /*0058*/ 	.byte	0x04, 0x17
        /*005a*/ 	.short	(.L_51 - .L_50)
.L_50:
        /*005c*/ 	.word	0x00000000
        /*0060*/ 	.short	0x0003
        /*0062*/ 	.short	0x0018
        /*0064*/ 	.byte	0x00, 0xf0, 0x11, 0x00


	//----- nvinfo : EIATTR_KPARAM_INFO
	.align		4
.L_51:
        /*0068*/ 	.byte	0x04, 0x17
        /*006a*/ 	.short	(.L_53 - .L_52)
.L_52:
        /*006c*/ 	.word	0x00000000
        /*0070*/ 	.short	0x0002
        /*0072*/ 	.short	0x0010
        /*0074*/ 	.byte	0x00, 0xf5, 0x21, 0x00


	//----- nvinfo : EIATTR_KPARAM_INFO
	.align		4
.L_53:
        /*0078*/ 	.byte	0x04, 0x17
        /*007a*/ 	.short	(.L_55 - .L_54)
.L_54:
        /*007c*/ 	.word	0x00000000
        /*0080*/ 	.short	0x0001
        /*0082*/ 	.short	0x0008
        /*0084*/ 	.byte	0x00, 0xf5, 0x21, 0x00


	//----- nvinfo : EIATTR_KPARAM_INFO
	.align		4
.L_55:
        /*0088*/ 	.byte	0x04, 0x17
        /*008a*/ 	.short	(.L_57 - .L_56)
.L_56:
        /*008c*/ 	.word	0x00000000
        /*0090*/ 	.short	0x0000
        /*0092*/ 	.short	0x0000
        /*0094*/ 	.byte	0x00, 0xf5, 0x21, 0x00


	//----- nvinfo : EIATTR_SPARSE_MMA_MASK
	.align		4
.L_57:
        /*0098*/ 	.byte	0x03, 0x50
        /*009a*/ 	.short	0x0000


	//----- nvinfo : EIATTR_MAXREG_COUNT
	.align		4
        /*009c*/ 	.byte	0x03, 0x1b
        /*009e*/ 	.short	0x00ff


	//----- nvinfo : EIATTR_MERCURY_ISA_VERSION
	.align		4
        /*00a0*/ 	.byte	0x03, 0x5f
        /*00a2*/ 	.short	0x0101


	//----- nvinfo : EIATTR_VRC_CTA_INIT_COUNT
	.align		4
        /*00a4*/ 	.byte	0x02, 0x4a
	.zero		1
	.zero		1


	//----- nvinfo : EIATTR_EXIT_INSTR_OFFSETS
	.align		4
        /*00a8*/ 	.byte	0x04, 0x1c
        /*00aa*/ 	.short	(.L_59 - .L_58)


	//   ....[0]....
.L_58:
        /*00ac*/ 	.word	0x00000070


	//   ....[1]....
        /*00b0*/ 	.word	0x00000370


	//   ....[2]....
        /*00b4*/ 	.word	0x00000670


	//   ....[3]....
        /*00b8*/ 	.word	0x00000780


	//----- nvinfo : EIATTR_CRS_STACK_SIZE
	.align		4
.L_59:
        /*00bc*/ 	.byte	0x04, 0x1e
        /*00be*/ 	.short	(.L_61 - .L_60)
.L_60:
        /*00c0*/ 	.word	0x00000000


	//----- nvinfo : EIATTR_CBANK_PARAM_SIZE
	.align		4
.L_61:
        /*00c4*/ 	.byte	0x03, 0x19
        /*00c6*/ 	.short	0x0027


	//----- nvinfo : EIATTR_PARAM_CBANK
	.align		4
        /*00c8*/ 	.byte	0x04, 0x0a
        /*00ca*/ 	.short	(.L_63 - .L_62)
	.align		4
.L_62:
        /*00cc*/ 	.word	index@(.nv.constant0._Z13drawHullLinesPhPfS0_iiihhh)
        /*00d0*/ 	.short	0x0380
        /*00d2*/ 	.short	0x0027


	//----- nvinfo : EIATTR_SW_WAR
	.align		4
.L_63:
        /*00d4*/ 	.byte	0x04, 0x36
        /*00d6*/ 	.short	(.L_65 - .L_64)
.L_64:
        /*00d8*/ 	.word	0x00000008
.L_65:


//--------------------- .nv.info._Z10drawPointsPhPfS0_iiiihhh --------------------------
	.section	.nv.info._Z10drawPointsPhPfS0_iiiihhh,"",@"SHT_CUDA_INFO"
	.sectionflags	@""
	.align	4


	//----- nvinfo : EIATTR_CUDA_API_VERSION
	.align		4
        /*0000*/ 	.byte	0x04, 0x37
        /*0002*/ 	.short	(.L_67 - .L_66)
.L_66:
        /*0004*/ 	.word	0x00000082


	//----- nvinfo : EIATTR_KPARAM_INFO
	.align		4
.L_67:
        /*0008*/ 	.byte	0x04, 0x17
        /*000a*/ 	.short	(.L_69 - .L_68)
.L_68:
        /*000c*/ 	.word	0x00000000
        /*0010*/ 	.short	0x0009
        /*0012*/ 	.short	0x002a
        /*0014*/ 	.byte	0x00, 0xf0, 0x05, 0x00


	//----- nvinfo : EIATTR_KPARAM_INFO
	.align		4
.L_69:
        /*0018*/ 	.byte	0x04, 0x17
        /*001a*/ 	.short	(.L_71 - .L_70)
.L_70:
        /*001c*/ 	.word	0x00000000
        /*0020*/ 	.short	0x0008
        /*0022*/ 	.short	0x0029
        /*0024*/ 	.byte	0x00, 0xf0, 0x05, 0x00


	//----- nvinfo : EIATTR_KPARAM_INFO
	.align		4
.L_71:
        /*0028*/ 	.byte	0x04, 0x17
        /*002a*/ 	.short	(.L_73 - .L_72)
.L_72:
        /*002c*/ 	.word	0x00000000
        /*0030*/ 	.short	0x0007
        /*0032*/ 	.short	0x0028
        /*0034*/ 	.byte	0x00, 0xf0, 0x05, 0x00


	//----- nvinfo : EIATTR_KPARAM_INFO
	.align		4
.L_73:
        /*0038*/ 	.byte	0x04, 0x17
        /*003a*/ 	.short	(.L_75 - .L_74)
.L_74:
        /*003c*/ 	.word	0x00000000
        /*0040*/ 	.short	0x0006
        /*0042*/ 	.short	0x0024
        /*0044*/ 	.byte	0x00, 0xf0, 0x11, 0x00


	//----- nvinfo : EIATTR_KPARAM_INFO
	.align		4
.L_75:
        /*0048*/ 	.byte	0x04, 0x17
        /*004a*/ 	.short	(.L_77 - .L_76)
.L_76:
        /*004c*/ 	.word	0x00000000
        /*0050*/ 	.short	0x0005
        /*0052*/ 	.short	0x0020
        /*0054*/ 	.byte	0x00, 0xf0, 0x11, 0x00


	//----- nvinfo : EIATTR_KPARAM_INFO
	.align		4
.L_77:
        /*0058*/ 	.byte	0x04, 0x17
        /*005a*/ 	.short	(.L_79 - .L_78)
.L_78:
        /*005c*/ 	.word	0x00000000
        /*0060*/ 	.short	0x0004
        /*0062*/ 	.short	0x001c
        /*0064*/ 	.byte	0x00, 0xf0, 0x11, 0x00


	//----- nvinfo : EIATTR_KPARAM_INFO
	.align		4
.L_79:
        /*0068*/ 	.byte	0x04, 0x17
        /*006a*/ 	.short	(.L_81 - .L_80)
.L_80:
        /*006c*/ 	.word	0x00000000
        /*0070*/ 	.short	0x0003
        /*0072*/ 	.short	0x0018
        /*0074*/ 	.byte	0x00, 0xf0, 0x11, 0x00


	//----- nvinfo : EIATTR_KPARAM_INFO
	.align		4
.L_81:
        /*0078*/ 	.byte	0x04, 0x17
        /*007a*/ 	.short	(.L_83 - .L_82)
.L_82:
        /*007c*/ 	.word	0x00000000
        /*0080*/ 	.short	0x0002
        /*0082*/ 	.short	0x0010
        /*0084*/ 	.byte	0x00, 0xf5, 0x21, 0x00


	//----- nvinfo : EIATTR_KPARAM_INFO
	.align		4
.L_83:
        /*0088*/ 	.byte	0x04, 0x17
        /*008a*/ 	.short	(.L_85 - .L_84)
.L_84:
        /*008c*/ 	.word	0x00000000
        /*0090*/ 	.short	0x0001
        /*0092*/ 	.short	0x0008
        /*0094*/ 	.byte	0x00, 0xf5, 0x21, 0x00


	//----- nvinfo : EIATTR_KPARAM_INFO
	.align		4
.L_85:
        /*0098*/ 	.byte	0x04, 0x17
        /*009a*/ 	.short	(.L_87 - .L_86)
.L_86:
        /*009c*/ 	.word	0x00000000
        /*00a0*/ 	.short	0x0000
        /*00a2*/ 	.short	0x0000
        /*00a4*/ 	.byte	0x00, 0xf5, 0x21, 0x00


	//----- nvinfo : EIATTR_SPARSE_MMA_MASK
	.align		4
.L_87:
        /*00a8*/ 	.byte	0x03, 0x50
        /*00aa*/ 	.short	0x0000


	//----- nvinfo : EIATTR_MAXREG_COUNT
	.align		4
        /*00ac*/ 	.byte	0x03, 0x1b
        /*00ae*/ 	.short	0x00ff


	//----- nvinfo : EIATTR_MERCURY_ISA_VERSION
	.align		4
        /*00b0*/ 	.byte	0x03, 0x5f
        /*00b2*/ 	.short	0x0101


	//----- nvinfo : EIATTR_VRC_CTA_INIT_COUNT
	.align		4
        /*00b4*/ 	.byte	0x02, 0x4a
	.zero		1
	.zero		1


	//----- nvinfo : EIATTR_EXIT_INSTR_OFFSETS
	.align		4
        /*00b8*/ 	.byte	0x04, 0x1c
        /*00ba*/ 	.short	(.L_89 - .L_88)


	//   ....[0]....
.L_88:
        /*00bc*/ 	.word	0x00000070


	//   ....[1]....
        /*00c0*/ 	.word	0x00000180


	//   ....[2]....
        /*00c4*/ 	.word	0x00000b70


	//----- nvinfo : EIATTR_CRS_STACK_SIZE
	.align		4
.L_89:
        /*00c8*/ 	.byte	0x04, 0x1e
        /*00ca*/ 	.short	(.L_91 - .L_90)
.L_90:
        /*00cc*/ 	.word	0x00000000


	//----- nvinfo : EIATTR_CBANK_PARAM_SIZE
	.align		4
.L_91:
        /*00d0*/ 	.byte	0x03, 0x19
        /*00d2*/ 	.short	0x002b


	//----- nvinfo : EIATTR_PARAM_CBANK
	.align		4
        /*00d4*/ 	.byte	0x04, 0x0a
        /*00d6*/ 	.short	(.L_93 - .L_92)
	.align		4
.L_92:
        /*00d8*/ 	.word	index@(.nv.constant0._Z10drawPointsPhPfS0_iiiihhh)
        /*00dc*/ 	.short	0x0380
        /*00de*/ 	.short	0x002b


	//----- nvinfo : EIATTR_SW_WAR
	.align		4
.L_93:
        /*00e0*/ 	.byte	0x04, 0x36
        /*00e2*/ 	.short	(.L_95 - .L_94)
.L_94:
        /*00e4*/ 	.word	0x00000008
.L_95:


//--------------------- .nv.callgraph             --------------------------
	.section	.nv.callgraph,"",@"SHT_CUDA_CALLGRAPH"
	.align	4
	.sectionentsize	8
	.align		4
        /*0000*/ 	.word	0x00000000
	.align		4
        /*0004*/ 	.word	0xffffffff
	.align		4
        /*0008*/ 	.word	0x00000000
	.align		4
        /*000c*/ 	.word	0xfffffffe
	.align		4
        /*0010*/ 	.word	0x00000000
	.align		4
        /*0014*/ 	.word	0xfffffffd
	.align		4
        /*0018*/ 	.word	0x00000000
	.align		4
        /*001c*/ 	.word	0xfffffffc


//--------------------- .text._Z10clearImagePhiihhh --------------------------
	.section	.text._Z10clearImagePhiihhh,"ax",@progbits
	.align	128
        .global         _Z10clearImagePhiihhh
        .type           _Z10clearImagePhiihhh,@function
        .size           _Z10clearImagePhiihhh,(.L_x_15 - _Z10clearImagePhiihhh)
        .other          _Z10clearImagePhiihhh,@"STO_CUDA_ENTRY STV_DEFAULT"
_Z10clearImagePhiihhh:
.text._Z10clearImagePhiihhh:
[----:B------:R-:W-:Y:S01]  /*0000*/  LDC R1, c[0x0][0x37c] ;  /* 0x0000df00ff017b82 */ /* 0x000fe20000000800 */
[----:B------:R-:W0:Y:S07]  /*0010*/  S2R R3, SR_TID.X ;  /* 0x0000000000037919 */ /* 0x000e2e0000002100 */
[----:B------:R-:W0:Y:S01]  /*0020*/  S2UR UR6, SR_CTAID.X ;  /* 0x00000000000679c3 */ /* 0x000e220000002500 */
[----:B------:R-:W1:Y:S07]  /*0030*/  LDCU.64 UR4, c[0x0][0x388] ;  /* 0x00007100ff0477ac */ /* 0x000e6e0008000a00 */
[----:B------:R-:W0:Y:S01]  /*0040*/  LDC R0, c[0x0][0x360] ;  /* 0x0000d800ff007b82 */ /* 0x000e220000000800 */
[----:B-1----:R-:W-:Y:S01]  /*0050*/  UIMAD UR4, UR5, UR4, URZ ;  /* 0x00000004050472a4 */ /* 0x002fe2000f8e02ff */
[----:B0-----:R-:W-:-:S05]  /*0060*/  IMAD R0, R0, UR6, R3 ;  /* 0x0000000600007c24 */ /* 0x001fca000f8e0203 */
[----:B------:R-:W-:-:S13]  /*0070*/  ISETP.GE.AND P0, PT, R0, UR4, PT ;  /* 0x0000000400007c0c */ /* 0x000fda000bf06270 */
[----:B------:R-:W-:Y:S05]  /*0080*/  @P0 EXIT ;  /* 0x000000000000094d */ /* 0x000fea0003800000 */
[----:B------:R-:W0:Y:S01]  /*0090*/  LDCU.64 UR6, c[0x0][0x380] ;  /* 0x00007000ff0677ac */ /* 0x000e220008000a00 */
[----:B------:R-:W1:Y:S01]  /*00a0*/  LDC.U8 R5, c[0x0][0x390] ;  /* 0x0000e400ff057b82 */ /* 0x000e620000000000 */
[----:B------:R-:W-:Y:S01]  /*00b0*/  IMAD R0, R0, 0x3, RZ ;  /* 0x0000000300007824 */ /* 0x000fe200078e02ff */
[----:B------:R-:W1:Y:S06]  /*00c0*/  LDCU.64 UR4, c[0x0][0x358] ;  /* 0x00006b00ff0477ac */ /* 0x000e6c0008000a00 */
[----:B------:R-:W2:Y:S08]  /*00d0*/  LDC.U8 R7, c[0x0][0x391] ;  /* 0x0000e440ff077b82 */ /* 0x000eb00000000000 */
[----:B------:R-:W3:Y:S01]  /*00e0*/  LDC.U8 R9, c[0x0][0x392] ;  /* 0x0000e480ff097b82 */ /* 0x000ee20000000000 */
[----:B0-----:R-:W-:-:S04]  /*00f0*/  IADD3 R2, P0, PT, R0, UR6, RZ ;  /* 0x0000000600027c10 */ /* 0x001fc8000ff1e0ff */
[----:B------:R-:W-:-:S05]  /*0100*/  LEA.HI.X.SX32 R3, R0, UR7, 0x1, P0 ;  /* 0x0000000700037c11 */ /* 0x000fca00080f0eff */
[----:B-1----:R-:W-:Y:S04]  /*0110*/  STG.E.U8 desc[UR4][R2.64], R5 ;  /* 0x0000000502007986 */ /* 0x002fe8000c101104 */
[----:B--2---:R-:W-:Y:S04]  /*0120*/  STG.E.U8 desc[UR4][R2.64+0x1], R7 ;  /* 0x0000010702007986 */ /* 0x004fe8000c101104 */
[----:B---3--:R-:W-:Y:S01]  /*0130*/  STG.E.U8 desc[UR4][R2.64+0x2], R9 ;  /* 0x0000020902007986 */ /* 0x008fe2000c101104 */
[----:B------:R-:W-:Y:S05]  /*0140*/  EXIT ;  /* 0x000000000000794d */ /* 0x000fea0003800000 */
.L_x_0:
[----:B------:R-:W-:-:S00]  /*0150*/  BRA `(.L_x_0) ;  /* 0xfffffffc00fc7947 */ /* 0x000fc0000383ffff */
[----:B------:R-:W-:-:S00]  /*0160*/  NOP ;  /* 0x0000000000007918 */ /* 0x000fc00000000000 */
        /* <DEDUP_REMOVED lines=9> */
.L_x_15:


//--------------------- .text._Z13drawHullLinesPhPfS0_iiihhh --------------------------
	.section	.text._Z13drawHullLinesPhPfS0_iiihhh,"ax",@progbits
	.align	128
        .global         _Z13drawHullLinesPhPfS0_iiihhh
        .type           _Z13drawHullLinesPhPfS0_iiihhh,@function
        .size           _Z13drawHullLinesPhPfS0_iiihhh,(.L_x_16 - _Z13drawHullLinesPhPfS0_iiihhh)
        .other          _Z13drawHullLinesPhPfS0_iiihhh,@"STO_CUDA_ENTRY STV_DEFAULT"
_Z13drawHullLinesPhPfS0_iiihhh:
.text._Z13drawHullLinesPhPfS0_iiihhh:
[----:B------:R-:W-:Y:S01]  /*0000*/  LDC R1, c[0x0][0x37c] ;  /* 0x0000df00ff017b82 */ /* 0x000fe20000000800 */
[----:B------:R-:W0:Y:S07]  /*0010*/  S2R R2, SR_TID.X ;  /* 0x0000000000027919 */ /* 0x000e2e0000002100 */
[----:B------:R-:W0:Y:S08]  /*0020*/  S2UR UR4, SR_CTAID.X ;  /* 0x00000000000479c3 */ /* 0x000e300000002500 */
[----:B------:R-:W0:Y:S08]  /*0030*/  LDC R5, c[0x0][0x360] ;  /* 0x0000d800ff057b82 */ /* 0x000e300000000800 */
[----:B------:R-:W1:Y:S01]  /*0040*/  LDC R0, c[0x0][0x398] ;  /* 0x0000e600ff007b82 */ /* 0x000e620000000800 */
[----:B0-----:R-:W-:-:S05]  /*0050*/  IMAD R5, R5, UR4, R2 ;  /* 0x0000000405057c24 */ /* 0x001fca000f8e0202 */
[----:B-1----:R-:W-:-:S13]  /*0060*/  ISETP.GE.AND P0, PT, R5, R0, PT ;  /* 0x000000000500720c */ /* 0x002fda0003f06270 */
[----:B------:R-:W-:Y:S05]  /*0070*/  @P0 EXIT ;  /* 0x000000000000094d */ /* 0x000fea0003800000 */
[----:B------:R-:W-:Y:S01]  /*0080*/  IABS R11, R0 ;  /* 0x00000000000b7213 */ /* 0x000fe20000000000 */
[----:B------:R-:W-:Y:S01]  /*0090*/  VIADD R4, R5, 0x1 ;  /* 0x0000000105047836 */ /* 0x000fe20000000000 */
[----:B------:R-:W0:Y:S02]  /*00a0*/  LDCU.64 UR6, c[0x0][0x358] ;  /* 0x00006b00ff0677ac */ /* 0x000e240008000a00 */
[----:B------:R-:W1:Y:S02]  /*00b0*/  I2F.RP R6, R11 ;  /* 0x0000000b00067306 */ /* 0x000e640000209400 */
[----:B------:R-:W-:Y:S01]  /*00c0*/  IABS R10, R4 ;  /* 0x00000004000a7213 */ /* 0x000fe20000000000 */
[----:B------:R-:W2:Y:S01]  /*00d0*/  LDCU UR4, c[0x0][0x39c] ;  /* 0x00007380ff0477ac */ /* 0x000ea20008000800 */
[----:B------:R-:W-:-:S04]  /*00e0*/  ISETP.GE.AND P2, PT, R4, RZ, PT ;  /* 0x000000ff0400720c */ /* 0x000fc80003f46270 */
[----:B-1----:R-:W1:Y:S02]  /*00f0*/  MUFU.RCP R6, R6 ;  /* 0x0000000600067308 */ /* 0x002e640000001000 */
[----:B-1----:R-:W-:-:S06]  /*0100*/  VIADD R2, R6, 0xffffffe ;  /* 0x0ffffffe06027836 */ /* 0x002fcc0000000000 */
[----:B------:R1:W3:Y:S02]  /*0110*/  F2I.FTZ.U32.TRUNC.NTZ R3, R2 ;  /* 0x0000000200037305 */ /* 0x0002e4000021f000 */
[----:B-1----:R-:W-:Y:S02]  /*0120*/  HFMA2 R2, -RZ, RZ, 0, 0 ;  /* 0x00000000ff027431 */ /* 0x002fe400000001ff */
[----:B---3--:R-:W-:-:S04]  /*0130*/  IMAD.MOV R8, RZ, RZ, -R3 ;  /* 0x000000ffff087224 */ /* 0x008fc800078e0a03 */
[----:B------:R-:W-:Y:S02]  /*0140*/  IMAD R7, R8, R11, RZ ;  /* 0x0000000b08077224 */ /* 0x000fe400078e02ff */
[----:B------:R-:W1:Y:S02]  /*0150*/  LDC.64 R8, c[0x0][0x390] ;  /* 0x0000e400ff087b82 */ /* 0x000e640000000a00 */
[----:B------:R-:W-:-:S06]  /*0160*/  IMAD.HI.U32 R3, R3, R7, R2 ;  /* 0x0000000703037227 */ /* 0x000fcc00078e0002 */
[----:B------:R-:W-:Y:S01]  /*0170*/  IMAD.HI.U32 R3, R3, R10, RZ ;  /* 0x0000000a03037227 */ /* 0x000fe200078e00ff */
[----:B------:R-:W3:Y:S03]  /*0180*/  LDC.64 R6, c[0x0][0x388] ;  /* 0x0000e200ff067b82 */ /* 0x000ee60000000a00 */
[----:B------:R-:W-:-:S04]  /*0190*/  IMAD.MOV R3, RZ, RZ, -R3 ;  /* 0x000000ffff037224 */ /* 0x000fc800078e0a03 */
[----:B------:R-:W-:-:S05]  /*01a0*/  IMAD R10, R11, R3, R10 ;  /* 0x000000030b0a7224 */ /* 0x000fca00078e020a */
[----:B------:R-:W-:Y:S01]  /*01b0*/  ISETP.GT.U32.AND P0, PT, R11, R10, PT ;  /* 0x0000000a0b00720c */ /* 0x000fe20003f04070 */
[----:B---3--:R-:W-:-:S12]  /*01c0*/  IMAD.WIDE R2, R5, 0x4, R6 ;  /* 0x0000000405027825 */ /* 0x008fd800078e0206 */
[----:B------:R-:W-:Y:S01]  /*01d0*/  @!P0 IMAD.IADD R10, R10, 0x1, -R11 ;  /* 0x000000010a0a8824 */ /* 0x000fe200078e0a0b */
[----:B------:R-:W-:Y:S01]  /*01e0*/  ISETP.NE.AND P0, PT, R0, RZ, PT ;  /* 0x000000ff0000720c */ /* 0x000fe20003f05270 */
[----:B-1----:R-:W-:Y:S01]  /*01f0*/  IMAD.WIDE R4, R5, 0x4, R8 ;  /* 0x0000000405047825 */ /* 0x002fe200078e0208 */
[----:B0-----:R-:W3:Y:S02]  /*0200*/  LDG.E R2, desc[UR6][R2.64] ;  /* 0x0000000602027981 */ /* 0x001ee4000c1e1900 */
[----:B------:R-:W-:-:S03]  /*0210*/  ISETP.GT.U32.AND P1, PT, R11, R10, PT ;  /* 0x0000000a0b00720c */ /* 0x000fc60003f24070 */
[----:B------:R2:W4:Y:S10]  /*0220*/  LDG.E R4, desc[UR6][R4.64] ;  /* 0x0000000604047981 */ /* 0x000534000c1e1900 */
[----:B------:R-:W-:-:S05]  /*0230*/  @!P1 IADD3 R10, PT, PT, R10, -R11, RZ ;  /* 0x8000000b0a0a9210 */ /* 0x000fca0007ffe0ff */
[----:B------:R-:W-:Y:S01]  /*0240*/  @!P2 IMAD.MOV R10, RZ, RZ, -R10 ;  /* 0x000000ffff0aa224 */ /* 0x000fe200078e0a0a */
[----:B------:R-:W-:-:S05]  /*0250*/  @!P0 LOP3.LUT R10, RZ, R0, RZ, 0x33, !PT ;  /* 0x00000000ff0a8212 */ /* 0x000fca00078e33ff */
[----:B------:R-:W-:-:S06]  /*0260*/  IMAD.WIDE R6, R10, 0x4, R6 ;  /* 0x000000040a067825 */ /* 0x000fcc00078e0206 */
[----:B------:R-:W5:Y:S01]  /*0270*/  LDG.E R6, desc[UR6][R6.64] ;  /* 0x0000000606067981 */ /* 0x000f62000c1e1900 */
[----:B------:R-:W-:Y:S02]  /*0280*/  IMAD.WIDE R8, R10, 0x4, R8 ;  /* 0x000000040a087825 */ /* 0x000fe400078e0208 */
[----:B------:R-:W0:Y:S01]  /*0290*/  LDC R10, c[0x0][0x3a0] ;  /* 0x0000e800ff0a7b82 */ /* 0x000e220000000800 */
[----:B------:R-:W-:Y:S02]  /*02a0*/  MOV R11, 0x3f666666 ;  /* 0x3f666666000b7802 */ /* 0x000fe40000000f00 */
[----:B--2---:R-:W-:Y:S01]  /*02b0*/  I2FP.F32.S32 R5, UR4 ;  /* 0x0000000400057c45 */ /* 0x004fe20008201400 */
[----:B------:R1:W5:Y:S01]  /*02c0*/  LDG.E R8, desc[UR6][R8.64] ;  /* 0x0000000608087981 */ /* 0x000362000c1e1900 */
[----:B0-----:R-:W-:-:S05]  /*02d0*/  VIADD R0, R10, UR4 ;  /* 0x000000040a007c36 */ /* 0x001fca0008000000 */
[----:B------:R-:W-:Y:S02]  /*02e0*/  ISETP.GE.AND P0, PT, R0, 0x1, PT ;  /* 0x000000010000780c */ /* 0x000fe40003f06270 */
[----:B-1----:R-:W-:Y:S01]  /*02f0*/  I2FP.F32.S32 R9, R10 ;  /* 0x0000000a00097245 */ /* 0x002fe20000201400 */
[----:B---3--:R-:W-:-:S04]  /*0300*/  FADD R2, R2, 1 ;  /* 0x3f80000002027421 */ /* 0x008fc80000000000 */
[----:B------:R-:W-:Y:S01]  /*0310*/  FMUL R2, R2, 0.5 ;  /* 0x3f00000002027820 */ /* 0x000fe20000400000 */
[----:B----4-:R-:W-:-:S03]  /*0320*/  FADD R4, R4, 1 ;  /* 0x3f80000004047421 */ /* 0x010fc60000000000 */
[----:B------:R-:W-:Y:S01]  /*0330*/  FFMA R2, R2, R11, 0.050000000745058059692 ;  /* 0x3d4ccccd02027423 */ /* 0x000fe2000000000b */
[----:B------:R-:W-:-:S03]  /*0340*/  FMUL R4, R4, 0.5 ;  /* 0x3f00000004047820 */ /* 0x000fc60000400000 */
[----:B------:R-:W-:Y:S01]  /*0350*/  FMUL R2, R2, R5 ;  /* 0x0000000502027220 */ /* 0x000fe20000400000 */
[----:B------:R-:W-:Y:S01]  /*0360*/  FFMA R4, R4, R11, 0.050000000745058059692 ;  /* 0x3d4ccccd04047423 */ /* 0x000fe2000000000b */
[----:B------:R-:W-:Y:S06]  /*0370*/  @!P0 EXIT ;  /* 0x000000000000894d */ /* 0x000fec0003800000 */
[----:B-----5:R-:W-:Y:S01]  /*0380*/  FADD R6, R6, 1 ;  /* 0x3f80000006067421 */ /* 0x020fe20000000000 */
[----:B------:R-:W-:Y:S01]  /*0390*/  FADD R8, R8, 1 ;  /* 0x3f80000008087421 */ /* 0x000fe20000000000 */
[----:B------:R-:W-:Y:S01]  /*03a0*/  FMUL R4, R4, R9 ;  /* 0x0000000904047220 */ /* 0x000fe20000400000 */
[----:B------:R-:W-:Y:S01]  /*03b0*/  F2I.TRUNC.NTZ R2, R2 ;  /* 0x0000000200027305 */ /* 0x000fe2000020f100 */
[----:B------:R-:W-:Y:S01]  /*03c0*/  FMUL R6, R6, 0.5 ;  /* 0x3f00000006067820 */ /* 0x000fe20000400000 */
[----:B------:R-:W-:Y:S01]  /*03d0*/  FMUL R8, R8, 0.5 ;  /* 0x3f00000008087820 */ /* 0x000fe20000400000 */
[----:B------:R-:W0:Y:S01]  /*03e0*/  LDC.U8 R13, c[0x0][0x3a4] ;  /* 0x0000e900ff0d7b82 */ /* 0x000e220000000000 */
[----:B------:R-:W1:Y:S01]  /*03f0*/  LDCU UR5, c[0x0][0x39c] ;  /* 0x00007380ff0577ac */ /* 0x000e620008000800 */
[-C--:B------:R-:W-:Y:S01]  /*0400*/  FFMA R6, R6, R11.reuse, 0.050000000745058059692 ;  /* 0x3d4ccccd06067423 */ /* 0x080fe2000000000b */
[----:B------:R-:W-:Y:S02]  /*0410*/  FFMA R8, R8, R11, 0.050000000745058059692 ;  /* 0x3d4ccccd08087423 */ /* 0x000fe4000000000b */
[----:B------:R2:W-:Y:S01]  /*0420*/  F2I.TRUNC.NTZ R3, R4 ;  /* 0x0000000400037305 */ /* 0x0005e2000020f100 */
[----:B------:R-:W-:Y:S01]  /*0430*/  FMUL R7, R5, R6 ;  /* 0x0000000605077220 */ /* 0x000fe20000400000 */
[----:B------:R-:W-:Y:S01]  /*0440*/  FMUL R6, R9, R8 ;  /* 0x0000000809067220 */ /* 0x000fe20000400000 */
[----:B------:R-:W3:Y:S01]  /*0450*/  LDC.U8 R11, c[0x0][0x3a6] ;  /* 0x0000e980ff0b7b82 */ /* 0x000ee20000000000 */
[----:B------:R-:W4:Y:S04]  /*0460*/  LDCU UR10, c[0x0][0x3a0] ;  /* 0x00007400ff0a77ac */ /* 0x000f280008000800 */
[----:B------:R-:W1:Y:S01]  /*0470*/  F2I.TRUNC.NTZ R7, R7 ;  /* 0x0000000700077305 */ /* 0x000e62000020f100 */
[----:B--2---:R-:W-:Y:S01]  /*0480*/  MOV R4, 0x1 ;  /* 0x0000000100047802 */ /* 0x004fe20000000f00 */
[----:B------:R-:W2:Y:S01]  /*0490*/  LDCU.64 UR8, c[0x0][0x380] ;  /* 0x00007000ff0877ac */ /* 0x000ea20008000a00 */
[----:B------:R-:W0:Y:S01]  /*04a0*/  LDC.U8 R9, c[0x0][0x3a5] ;  /* 0x0000e940ff097b82 */ /* 0x000e220000000000 */
[----:B------:R-:W-:-:S04]  /*04b0*/  UMOV UR4, URZ ;  /* 0x000000ff00047c82 */ /* 0x000fc80008000000 */
[----:B------:R-:W4:Y:S01]  /*04c0*/  F2I.TRUNC.NTZ R6, R6 ;  /* 0x0000000600067305 */ /* 0x000f22000020f100 */
[C---:B-1----:R-:W-:Y:S01]  /*04d0*/  IMAD.IADD R8, R7.reuse, 0x1, -R2 ;  /* 0x0000000107087824 */ /* 0x042fe200078e0a02 */
[----:B------:R-:W-:-:S04]  /*04e0*/  ISETP.GT.AND P1, PT, R7, R2, PT ;  /* 0x000000020700720c */ /* 0x000fc80003f24270 */
[----:B------:R-:W-:Y:S02]  /*04f0*/  IABS R12, R8 ;  /* 0x00000008000c7213 */ /* 0x000fe40000000000 */
[----:B------:R-:W-:Y:S01]  /*0500*/  SEL R18, R4, 0xffffffff, P1 ;  /* 0xffffffff04127807 */ /* 0x000fe20000800000 */
[C---:B----4-:R-:W-:Y:S01]  /*0510*/  IMAD.IADD R10, R6.reuse, 0x1, -R3 ;  /* 0x00000001060a7824 */ /* 0x050fe200078e0a03 */
[----:B------:R-:W-:-:S04]  /*0520*/  ISETP.GT.AND P0, PT, R6, R3, PT ;  /* 0x000000030600720c */ /* 0x000fc80003f04270 */
[----:B------:R-:W-:Y:S02]  /*0530*/  IABS R15, R10 ;  /* 0x0000000a000f7213 */ /* 0x000fe40000000000 */
[----:B------:R-:W-:-:S03]  /*0540*/  SEL R19, R4, 0xffffffff, P0 ;  /* 0xffffffff04137807 */ /* 0x000fc60000000000 */
[----:B--2---:R-:W-:-:S07]  /*0550*/  IMAD.IADD R14, R12, 0x1, -R15 ;  /* 0x000000010c0e7824 */ /* 0x004fce00078e0a0f */
.L_x_3:
[C---:B------:R-:W-:Y:S01]  /*0560*/  ISETP.GE.AND P0, PT, R2.reuse, UR5, PT ;  /* 0x0000000502007c0c */ /* 0x040fe2000bf06270 */
[----:B------:R-:W-:Y:S01]  /*0570*/  BSSY.RECONVERGENT B0, `(.L_x_1) ;  /* 0x000000f000007945 */ /* 0x000fe20003800200 */
[C---:B------:R-:W-:Y:S02]  /*0580*/  ISETP.GE.AND P1, PT, R3.reuse, UR10, PT ;  /* 0x0000000a03007c0c */ /* 0x040fe4000bf26270 */
[----:B------:R-:W-:Y:S02]  /*0590*/  ISETP.GT.AND P0, PT, R2, -0x1, !P0 ;  /* 0xffffffff0200780c */ /* 0x000fe40004704270 */
[C---:B------:R-:W-:Y:S02]  /*05a0*/  ISETP.GT.AND P1, PT, R3.reuse, -0x1, !P1 ;  /* 0xffffffff0300780c */ /* 0x040fe40004f24270 */
[----:B------:R-:W-:Y:S02]  /*05b0*/  ISETP.NE.AND P2, PT, R3, R6, PT ;  /* 0x000000060300720c */ /* 0x000fe40003f45270 */
[----:B------:R-:W-:-:S02]  /*05c0*/  PLOP3.LUT P0, PT, P0, P1, PT, 0x80, 0x8 ;  /* 0x000000000008781c */ /* 0x000fc40000703070 */
[----:B------:R-:W-:-:S11]  /*05d0*/  ISETP.EQ.AND P1, PT, R2, R7, PT ;  /* 0x000000070200720c */ /* 0x000fd60003f22270 */
[----:B------:R-:W-:Y:S05]  /*05e0*/  @!P0 BRA `(.L_x_2) ;  /* 0x00000000001c8947 */ /* 0x000fea0003800000 */
[----:B------:R-:W-:-:S04]  /*05f0*/  IMAD R4, R3, UR5, R2 ;  /* 0x0000000503047c24 */ /* 0x000fc8000f8e0202 */
[----:B------:R-:W-:-:S05]  /*0600*/  IMAD R5, R4, 0x3, RZ ;  /* 0x0000000304057824 */ /* 0x000fca00078e02ff */
[----:B------:R-:W-:-:S04]  /*0610*/  IADD3 R4, P0, PT, R5, UR8, RZ ;  /* 0x0000000805047c10 */ /* 0x000fc8000ff1e0ff */
[----:B------:R-:W-:-:S05]  /*0620*/  LEA.HI.X.SX32 R5, R5, UR9, 0x1, P0 ;  /* 0x0000000905057c11 */ /* 0x000fca00080f0eff */
[----:B0-----:R1:W-:Y:S04]  /*0630*/  STG.E.U8 desc[UR6][R4.64], R13 ;  /* 0x0000000d04007986 */ /* 0x0013e8000c101106 */
[----:B------:R1:W-:Y:S04]  /*0640*/  STG.E.U8 desc[UR6][R4.64+0x1], R9 ;  /* 0x0000010904007986 */ /* 0x0003e8000c101106 */
[----:B---3--:R1:W-:Y:S02]  /*0650*/  STG.E.U8 desc[UR6][R4.64+0x2], R11 ;  /* 0x0000020b04007986 */ /* 0x0083e4000c101106 */
.L_x_2:
[----:B------:R-:W-:Y:S05]  /*0660*/  BSYNC.RECONVERGENT B0 ;  /* 0x0000000000007941 */ /* 0x000fea0003800200 */
.L_x_1:
[----:B------:R-:W-:Y:S05]  /*0670*/  @!P2 EXIT P1 ;  /* 0x000000000000a94d */ /* 0x000fea0000800000 */
[----:B------:R-:W-:Y:S01]  /*0680*/  UIADD3 UR4, UPT, UPT, UR4, 0x1, URZ ;  /* 0x0000000104047890 */ /* 0x000fe2000fffe0ff */
[----:B-1----:R-:W-:Y:S02]  /*0690*/  IABS R4, R10 ;  /* 0x0000000a00047213 */ /* 0x002fe40000000000 */
[----:B------:R-:W-:-:S03]  /*06a0*/  IABS R17, R8 ;  /* 0x0000000800117213 */ /* 0x000fc60000000000 */
[----:B------:R-:W-:Y:S01]  /*06b0*/  ISETP.NE.AND P2, PT, R0, UR4, PT ;  /* 0x0000000400007c0c */ /* 0x000fe2000bf45270 */
[----:B------:R-:W-:Y:S01]  /*06c0*/  IMAD.MOV R5, RZ, RZ, -R4 ;  /* 0x000000ffff057224 */ /* 0x000fe200078e0a04 */
[----:B------:R-:W-:-:S04]  /*06d0*/  SHF.L.U32 R4, R14, 0x1, RZ ;  /* 0x000000010e047819 */ /* 0x000fc800000006ff */
[C---:B------:R-:W-:Y:S02]  /*06e0*/  ISETP.GE.AND P1, PT, R4.reuse, R17, PT ;  /* 0x000000110400720c */ /* 0x040fe40003f26270 */
[----:B------:R-:W-:Y:S02]  /*06f0*/  ISETP.GT.AND P0, PT, R4, R5, PT ;  /* 0x000000050400720c */ /* 0x000fe40003f04270 */
[----:B------:R-:W-:Y:S02]  /*0700*/  SEL R16, R19, RZ, !P1 ;  /* 0x000000ff13107207 */ /* 0x000fe40004800000 */
[----:B------:R-:W-:Y:S02]  /*0710*/  SEL R4, R12, RZ, !P1 ;  /* 0x000000ff0c047207 */ /* 0x000fe40004800000 */
[----:B------:R-:W-:Y:S01]  /*0720*/  SEL R5, R15, RZ, P0 ;  /* 0x000000ff0f057207 */ /* 0x000fe20000000000 */
[----:B------:R-:W-:Y:S01]  /*0730*/  IMAD.IADD R3, R16, 0x1, R3 ;  /* 0x0000000110037824 */ /* 0x000fe200078e0203 */
[----:B------:R-:W-:-:S02]  /*0740*/  SEL R17, R18, RZ, P0 ;  /* 0x000000ff12117207 */ /* 0x000fc40000000000 */
[----:B------:R-:W-:Y:S02]  /*0750*/  IADD3 R14, PT, PT, R4, R14, -R5 ;  /* 0x0000000e040e7210 */ /* 0x000fe40007ffe805 */
[----:B------:R-:W-:Y:S01]  /*0760*/  IADD3 R2, PT, PT, R17, R2, RZ ;  /* 0x0000000211027210 */ /* 0x000fe20007ffe0ff */
[----:B------:R-:W-:Y:S06]  /*0770*/  @P2 BRA `(.L_x_3) ;  /* 0xfffffffc00782947 */ /* 0x000fec000383ffff */
[----:B------:R-:W-:Y:S05]  /*0780*/  EXIT ;  /* 0x000000000000794d */ /* 0x000fea0003800000 */
.L_x_4:
        /* <DEDUP_REMOVED lines=15> */
.L_x_16:


//--------------------- .text._Z10drawPointsPhPfS0_iiiihhh --------------------------
	.section	.text._Z10drawPointsPhPfS0_iiiihhh,"ax",@progbits
	.align	128
        .global         _Z10drawPointsPhPfS0_iiiihhh
        .type           _Z10drawPointsPhPfS0_iiiihhh,@function
        .size           _Z10drawPointsPhPfS0_iiiihhh,(.L_x_17 - _Z10drawPointsPhPfS0_iiiihhh)
        .other          _Z10drawPointsPhPfS0_iiiihhh,@"STO_CUDA_ENTRY STV_DEFAULT"
_Z10drawPointsPhPfS0_iiiihhh:
.text._Z10drawPointsPhPfS0_iiiihhh:
[----:B------:R-:W-:Y:S01]  /*0000*/  LDC R1, c[0x0][0x37c] ;  /* 0x0000df00ff017b82 */ /* 0x000fe20000000800 */
[----:B------:R-:W0:Y:S07]  /*0010*/  S2R R0, SR_TID.X ;  /* 0x0000000000007919 */ /* 0x000e2e0000002100 */
[----:B------:R-:W0:Y:S01]  /*0020*/  S2UR UR4, SR_CTAID.X ;  /* 0x00000000000479c3 */ /* 0x000e220000002500 */
[----:B------:R-:W1:Y:S07]  /*0030*/  LDCU UR5, c[0x0][0x398] ;  /* 0x00007300ff0577ac */ /* 0x000e6e0008000800 */
[----:B------:R-:W0:Y:S02]  /*0040*/  LDC R7, c[0x0][0x360] ;  /* 0x0000d800ff077b82 */ /* 0x000e240000000800 */
[----:B0-----:R-:W-:-:S05]  /*0050*/  IMAD R7, R7, UR4, R0 ;  /* 0x0000000407077c24 */ /* 0x001fca000f8e0200 */
[----:B-1----:R-:W-:-:S13]  /*0060*/  ISETP.GE.AND P0, PT, R7, UR5, PT ;  /* 0x0000000507007c0c */ /* 0x002fda000bf06270 */
[----:B------:R-:W-:Y:S05]  /*0070*/  @P0 EXIT ;  /* 0x000000000000094d */ /* 0x000fea0003800000 */
[----:B------:R-:W0:Y:S01]  /*0080*/  LDC.64 R2, c[0x0][0x388] ;  /* 0x0000e200ff027b82 */ /* 0x000e220000000a00 */
[----:B------:R-:W1:Y:S01]  /*0090*/  LDCU.64 UR4, c[0x0][0x358] ;  /* 0x00006b00ff0477ac */ /* 0x000e620008000a00 */
[----:B------:R-:W2:Y:S06]  /*00a0*/  LDCU UR6, c[0x0][0x39c] ;  /* 0x00007380ff0677ac */ /* 0x000eac0008000800 */
[----:B------:R-:W3:Y:S08]  /*00b0*/  LDC.64 R4, c[0x0][0x390] ;  /* 0x0000e400ff047b82 */ /* 0x000ef00000000a00 */
[----:B------:R-:W4:Y:S01]  /*00c0*/  LDC.64 R10, c[0x0][0x3a0] ;  /* 0x0000e800ff0a7b82 */ /* 0x000f220000000a00 */
[----:B0-----:R-:W-:-:S06]  /*00d0*/  IMAD.WIDE R2, R7, 0x4, R2 ;  /* 0x0000000407027825 */ /* 0x001fcc00078e0202 */
[----:B-1----:R-:W2:Y:S01]  /*00e0*/  LDG.E R2, desc[UR4][R2.64] ;  /* 0x0000000402027981 */ /* 0x002ea2000c1e1900 */
[----:B---3--:R-:W-:-:S06]  /*00f0*/  IMAD.WIDE R4, R7, 0x4, R4 ;  /* 0x0000000407047825 */ /* 0x008fcc00078e0204 */
[----:B------:R0:W5:Y:S01]  /*0100*/  LDG.E R4, desc[UR4][R4.64] ;  /* 0x0000000404047981 */ /* 0x000162000c1e1900 */
[----:B------:R-:W-:Y:S01]  /*0110*/  IMAD.MOV.U32 R9, RZ, RZ, 0x3f666666 ;  /* 0x3f666666ff097424 */ /* 0x000fe200078e00ff */
[----:B----4-:R-:W-:Y:S02]  /*0120*/  ISETP.GE.AND P0, PT, R11, RZ, PT ;  /* 0x000000ff0b00720c */ /* 0x010fe40003f06270 */
[----:B--2---:R-:W-:Y:S01]  /*0130*/  I2FP.F32.S32 R7, UR6 ;  /* 0x0000000600077c45 */ /* 0x004fe20008201400 */
[----:B------:R-:W-:-:S04]  /*0140*/  FADD R0, R2, 1 ;  /* 0x3f80000002007421 */ /* 0x000fc80000000000 */
[----:B------:R-:W-:-:S04]  /*0150*/  FMUL R0, R0, 0.5 ;  /* 0x3f00000000007820 */ /* 0x000fc80000400000 */
[----:B------:R-:W-:-:S04]  /*0160*/  FFMA R0, R0, R9, 0.050000000745058059692 ;  /* 0x3d4ccccd00007423 */ /* 0x000fc80000000009 */
[----:B------:R-:W-:Y:S01]  /*0170*/  FMUL R0, R0, R7 ;  /* 0x0000000700007220 */ /* 0x000fe20000400000 */
[----:B0-----:R-:W-:Y:S06]  /*0180*/  @!P0 EXIT ;  /* 0x000000000000894d */ /* 0x001fec0003800000 */
[----:B------:R-:W0:Y:S01]  /*0190*/  F2I.TRUNC.NTZ R0, R0 ;  /* 0x0000000000007305 */ /* 0x000e22000020f100 */
[----:B-----5:R-:W-:Y:S01]  /*01a0*/  FADD R4, R4, 1 ;  /* 0x3f80000004047421 */ /* 0x020fe20000000000 */
[----:B------:R-:W-:Y:S01]  /*01b0*/  I2FP.F32.S32 R10, R10 ;  /* 0x0000000a000a7245 */ /* 0x000fe20000201400 */
[----:B------:R-:W1:Y:S01]  /*01c0*/  LDC.U8 R2, c[0x0][0x3a8] ;  /* 0x0000ea00ff027b82 */ /* 0x000e620000000000 */
[C---:B------:R-:W-:Y:S01]  /*01d0*/  IADD3 R3, PT, PT, -R11.reuse, 0x1, RZ ;  /* 0x000000010b037810 */ /* 0x040fe20007ffe1ff */
[----:B------:R-:W-:Y:S01]  /*01e0*/  FMUL R6, R4, 0.5 ;  /* 0x3f00000004067820 */ /* 0x000fe20000400000 */
[----:B------:R-:W-:-:S03]  /*01f0*/  IADD3 R13, PT, PT, -R11, 0x2, RZ ;  /* 0x000000020b0d7810 */ /* 0x000fc60007ffe1ff */
[----:B------:R-:W-:Y:S02]  /*0200*/  FFMA R7, R6, R9, 0.050000000745058059692 ;  /* 0x3d4ccccd06077423 */ /* 0x000fe40000000009 */
[----:B------:R-:W2:Y:S02]  /*0210*/  LDC.U8 R4, c[0x0][0x3a9] ;  /* 0x0000ea40ff047b82 */ /* 0x000ea40000000000 */
[----:B------:R-:W-:Y:S01]  /*0220*/  FMUL R7, R7, R10 ;  /* 0x0000000a07077220 */ /* 0x000fe20000400000 */
[----:B------:R-:W-:Y:S01]  /*0230*/  IADD3 R10, PT, PT, -R11, 0x3, RZ ;  /* 0x000000030b0a7810 */ /* 0x000fe20007ffe1ff */
[C---:B0-----:R-:W-:Y:S02]  /*0240*/  IMAD.IADD R8, R0.reuse, 0x1, R3 ;  /* 0x0000000100087824 */ /* 0x041fe400078e0203 */
[----:B------:R-:W-:Y:S02]  /*0250*/  IMAD.IADD R6, R0, 0x1, -R11 ;  /* 0x0000000100067824 */ /* 0x000fe400078e0a0b */
[----:B------:R-:W0:Y:S01]  /*0260*/  LDC.U8 R5, c[0x0][0x3aa] ;  /* 0x0000ea80ff057b82 */ /* 0x000e220000000000 */
[----:B------:R-:W3:Y:S01]  /*0270*/  F2I.TRUNC.NTZ R7, R7 ;  /* 0x0000000700077305 */ /* 0x000ee2000020f100 */
[----:B------:R-:W-:Y:S01]  /*0280*/  VIADD R9, R8, 0x1 ;  /* 0x0000000108097836 */ /* 0x000fe20000000000 */
[----:B------:R-:W-:-:S02]  /*0290*/  ISETP.GE.AND P2, PT, R6, UR6, PT ;  /* 0x0000000606007c0c */ /* 0x000fc4000bf46270 */
[----:B------:R-:W-:Y:S02]  /*02a0*/  ISETP.GE.AND P1, PT, R8, UR6, PT ;  /* 0x0000000608007c0c */ /* 0x000fe4000bf26270 */
[C---:B------:R-:W-:Y:S02]  /*02b0*/  ISETP.GE.AND P0, PT, R9.reuse, UR6, PT ;  /* 0x0000000609007c0c */ /* 0x040fe4000bf06270 */
[----:B------:R-:W-:Y:S02]  /*02c0*/  ISETP.GT.AND P2, PT, R6, -0x1, !P2 ;  /* 0xffffffff0600780c */ /* 0x000fe40005744270 */
[----:B------:R-:W-:Y:S01]  /*02d0*/  ISETP.GT.AND P1, PT, R8, -0x1, !P1 ;  /* 0xffffffff0800780c */ /* 0x000fe20004f24270 */
[----:B------:R-:W-:Y:S01]  /*02e0*/  IMAD.MOV R8, RZ, RZ, -R11 ;  /* 0x000000ffff087224 */ /* 0x000fe200078e0a0b */
[----:B------:R-:W-:Y:S01]  /*02f0*/  ISETP.GT.AND P0, PT, R9, -0x1, !P0 ;  /* 0xffffffff0900780c */ /* 0x000fe20004704270 */
[----:B------:R-:W-:Y:S01]  /*0300*/  IMAD R9, R11, R11, RZ ;  /* 0x0000000b0b097224 */ /* 0x000fe200078e02ff */
[----:B------:R-:W-:Y:S01]  /*0310*/  P2R R12, PR, RZ, 0x4 ;  /* 0x00000004ff0c7803 */ /* 0x000fe20000000000 */
[----:B---3--:R-:W-:-:S10]  /*0320*/  IMAD R11, R13, R13, RZ ;  /* 0x0000000d0d0b7224 */ /* 0x008fd400078e02ff */
.L_x_13:
[----:B---3--:R-:W3:Y:S01]  /*0330*/  LDCU.64 UR8, c[0x0][0x3a0] ;  /* 0x00007400ff0877ac */ /* 0x008ee20008000a00 */
[----:B------:R-:W-:Y:S01]  /*0340*/  IMAD.IADD R13, R7, 0x1, R8 ;  /* 0x00000001070d7824 */ /* 0x000fe200078e0208 */
[----:B------:R-:W-:Y:S01]  /*0350*/  ISETP.NE.AND P3, PT, R12, RZ, PT ;  /* 0x000000ff0c00720c */ /* 0x000fe20003f65270 */
[----:B------:R-:W-:Y:S03]  /*0360*/  BSSY.RECONVERGENT B0, `(.L_x_5) ;  /* 0x0000010000007945 */ /* 0x000fe60003800200 */
[C---:B------:R-:W-:Y:S02]  /*0370*/  ISETP.EQ.AND P3, PT, R8.reuse, RZ, P3 ;  /* 0x000000ff0800720c */ /* 0x040fe40001f62270 */
[----:B---3--:R-:W-:Y:S02]  /*0380*/  ISETP.GE.AND P2, PT, R13, UR8, PT ;  /* 0x000000080d007c0c */ /* 0x008fe4000bf46270 */
[----:B------:R-:W-:-:S02]  /*0390*/  ISETP.NE.AND P5, PT, R8, UR9, PT ;  /* 0x0000000908007c0c */ /* 0x000fc4000bfa5270 */
[----:B------:R-:W-:-:S04]  /*03a0*/  ISETP.GT.AND P2, PT, R13, -0x1, !P2 ;  /* 0xffffffff0d00780c */ /* 0x000fc80005744270 */
[----:B------:R-:W-:-:S13]  /*03b0*/  PLOP3.LUT P3, PT, P3, P2, PT, 0x80, 0x8 ;  /* 0x000000000008781c */ /* 0x000fda0001f65070 */
[----:B0---4-:R-:W-:Y:S05]  /*03c0*/  @!P3 BRA `(.L_x_6) ;  /* 0x000000000024b947 */ /* 0x011fea0003800000 */
[----:B------:R-:W3:Y:S01]  /*03d0*/  LDCU UR8, c[0x0][0x39c] ;  /* 0x00007380ff0877ac */ /* 0x000ee20008000800 */
[----:B------:R-:W4:Y:S01]  /*03e0*/  LDCU.64 UR6, c[0x0][0x380] ;  /* 0x00007000ff0677ac */ /* 0x000f220008000a00 */
[----:B---3--:R-:W-:-:S04]  /*03f0*/  IMAD R14, R13, UR8, R6 ;  /* 0x000000080d0e7c24 */ /* 0x008fc8000f8e0206 */
[----:B------:R-:W-:-:S05]  /*0400*/  IMAD R15, R14, 0x3, RZ ;  /* 0x000000030e0f7824 */ /* 0x000fca00078e02ff */
[----:B----4-:R-:W-:-:S04]  /*0410*/  IADD3 R14, P3, PT, R15, UR6, RZ ;  /* 0x000000060f0e7c10 */ /* 0x010fc8000ff7e0ff */
[----:B------:R-:W-:-:S05]  /*0420*/  LEA.HI.X.SX32 R15, R15, UR7, 0x1, P3 ;  /* 0x000000070f0f7c11 */ /* 0x000fca00098f0eff */
[----:B-1----:R3:W-:Y:S04]  /*0430*/  STG.E.U8 desc[UR4][R14.64], R2 ;  /* 0x000000020e007986 */ /* 0x0027e8000c101104 */
[----:B--2---:R3:W-:Y:S04]  /*0440*/  STG.E.U8 desc[UR4][R14.64+0x1], R4 ;  /* 0x000001040e007986 */ /* 0x0047e8000c101104 */
[----:B0-----:R3:W-:Y:S02]  /*0450*/  STG.E.U8 desc[UR4][R14.64+0x2], R5 ;  /* 0x000002050e007986 */ /* 0x0017e4000c101104 */
.L_x_6:
[----:B------:R-:W-:Y:S05]  /*0460*/  BSYNC.RECONVERGENT B0 ;  /* 0x0000000000007941 */ /* 0x000fea0003800200 */
.L_x_5:
[----:B------:R-:W-:Y:S01]  /*0470*/  ULOP3.LUT UP0, URZ, UR9, 0x1, URZ, 0xc0, !UPT ;  /* 0x0000000109ff7892 */ /* 0x000fe2000f80c0ff */
[C---:B------:R-:W-:Y:S02]  /*0480*/  IMAD R18, R8.reuse, R8, RZ ;  /* 0x0000000808127224 */ /* 0x040fe400078e02ff */
[----:B------:R-:W-:Y:S02]  /*0490*/  IMAD.MOV.U32 R17, RZ, RZ, R3 ;  /* 0x000000ffff117224 */ /* 0x000fe400078e0003 */
[----:B------:R-:W-:-:S04]  /*04a0*/  VIADD R8, R8, 0x1 ;  /* 0x0000000108087836 */ /* 0x000fc80000000000 */
[----:B------:R-:W-:Y:S05]  /*04b0*/  BRA.U !UP0, `(.L_x_7) ;  /* 0x0000000108847547 */ /* 0x000fea000b800000 */
[--C-:B---3--:R-:W-:Y:S01]  /*04c0*/  IMAD R14, R3, R3, R18.reuse ;  /* 0x00000003030e7224 */ /* 0x108fe200078e0212 */
[----:B------:R-:W-:Y:S01]  /*04d0*/  BSSY.RECONVERGENT B0, `(.L_x_8) ;  /* 0x0000011000007945 */ /* 0x000fe20003800200 */
[----:B------:R-:W-:-:S03]  /*04e0*/  IMAD.IADD R16, R11, 0x1, R18 ;  /* 0x000000010b107824 */ /* 0x000fc600078e0212 */
[-C--:B------:R-:W-:Y:S02]  /*04f0*/  ISETP.LE.U32.AND P3, PT, R14, R9.reuse, P1 ;  /* 0x000000090e00720c */ /* 0x080fe40000f63070 */
[----:B------:R-:W-:Y:S01]  /*0500*/  ISETP.LE.U32.AND P4, PT, R16, R9, P0 ;  /* 0x000000091000720c */ /* 0x000fe20000783070 */
[----:B------:R-:W-:Y:S01]  /*0510*/  IMAD.IADD R16, R0, 0x1, R3 ;  /* 0x0000000100107824 */ /* 0x000fe200078e0203 */
[----:B------:R-:W-:Y:S02]  /*0520*/  PLOP3.LUT P3, PT, P3, P2, PT, 0x80, 0x8 ;  /* 0x000000000008781c */ /* 0x000fe40001f65070 */
[----:B------:R-:W-:-:S11]  /*0530*/  PLOP3.LUT P4, PT, P4, P2, PT, 0x80, 0x8 ;  /* 0x000000000008781c */ /* 0x000fd60002785070 */
[----:B------:R-:W-:Y:S05]  /*0540*/  @!P3 BRA `(.L_x_9) ;  /* 0x000000000024b947 */ /* 0x000fea0003800000 */
        /* <DEDUP_REMOVED lines=9> */
.L_x_9:
[----:B------:R-:W-:Y:S05]  /*05e0*/  BSYNC.RECONVERGENT B0 ;  /* 0x0000000000007941 */ /* 0x000fea0003800200 */
.L_x_8:
[----:B------:R-:W-:Y:S01]  /*05f0*/  BSSY.RECONVERGENT B0, `(.L_x_7) ;  /* 0x000000d000007945 */ /* 0x000fe20003800200 */
[----:B------:R-:W-:-:S03]  /*0600*/  MOV R17, R10 ;  /* 0x0000000a00117202 */ /* 0x000fc60000000f00 */
[----:B------:R-:W-:Y:S05]  /*0610*/  @!P4 BRA `(.L_x_10) ;  /* 0x000000000028c947 */ /* 0x000fea0003800000 */
[----:B------:R-:W4:Y:S01]  /*0620*/  LDCU UR6, c[0x0][0x39c] ;  /* 0x00007380ff0677ac */ /* 0x000f220008000800 */
[----:B---3--:R-:W-:Y:S01]  /*0630*/  VIADD R14, R16, 0x1 ;  /* 0x00000001100e7836 */ /* 0x008fe20000000000 */
[----:B------:R-:W3:Y:S03]  /*0640*/  LDCU.64 UR10, c[0x0][0x380] ;  /* 0x00007000ff0a77ac */ /* 0x000ee60008000a00 */
[----:B----4-:R-:W-:-:S04]  /*0650*/  IMAD R14, R13, UR6, R14 ;  /* 0x000000060d0e7c24 */ /* 0x010fc8000f8e020e */
[----:B------:R-:W-:-:S05]  /*0660*/  IMAD R15, R14, 0x3, RZ ;  /* 0x000000030e0f7824 */ /* 0x000fca00078e02ff */
[----:B---3--:R-:W-:-:S04]  /*0670*/  IADD3 R14, P3, PT, R15, UR10, RZ ;  /* 0x0000000a0f0e7c10 */ /* 0x008fc8000ff7e0ff */
[----:B------:R-:W-:-:S05]  /*0680*/  LEA.HI.X.SX32 R15, R15, UR11, 0x1, P3 ;  /* 0x0000000b0f0f7c11 */ /* 0x000fca00098f0eff */
[----:B-1----:R4:W-:Y:S04]  /*0690*/  STG.E.U8 desc[UR4][R14.64], R2 ;  /* 0x000000020e007986 */ /* 0x0029e8000c101104 */
[----:B--2---:R4:W-:Y:S04]  /*06a0*/  STG.E.U8 desc[UR4][R14.64+0x1], R4 ;  /* 0x000001040e007986 */ /* 0x0049e8000c101104 */
[----:B0-----:R4:W-:Y:S02]  /*06b0*/  STG.E.U8 desc[UR4][R14.64+0x2], R5 ;  /* 0x000002050e007986 */ /* 0x0019e4000c101104 */
.L_x_10:
[----:B------:R-:W-:Y:S05]  /*06c0*/  BSYNC.RECONVERGENT B0 ;  /* 0x0000000000007941 */ /* 0x000fea0003800200 */
.L_x_7:
[----:B------:R-:W-:-:S09]  /*06d0*/  UISETP.GE.U32.AND UP0, UPT, UR9, 0x2, UPT ;  /* 0x000000020900788c */ /* 0x000fd2000bf06070 */
[----:B------:R-:W-:Y:S05]  /*06e0*/  BRA.U !UP0, `(.L_x_11) ;  /* 0x00000005081c7547 */ /* 0x000fea000b800000 */
[----:B------:R-:W3:Y:S01]  /*06f0*/  LDCU UR6, c[0x0][0x39c] ;  /* 0x00007380ff0677ac */ /* 0x000ee20008000800 */
[----:B------:R-:W-:Y:S02]  /*0700*/  IMAD.IADD R20, R0, 0x1, R17 ;  /* 0x0000000100147824 */ /* 0x000fe400078e0211 */
[C---:B------:R-:W-:Y:S01]  /*0710*/  VIADD R22, R17.reuse, -UR9 ;  /* 0x8000000911167c36 */ /* 0x040fe20008000000 */
[----:B------:R-:W0:Y:S01]  /*0720*/  LDCU UR7, c[0x0][0x39c] ;  /* 0x00007380ff0777ac */ /* 0x000e220008000800 */
[----:B------:R-:W-:Y:S02]  /*0730*/  VIADD R19, R17, 0x1 ;  /* 0x0000000111137836 */ /* 0x000fe40000000000 */
[C---:B---34-:R-:W-:Y:S02]  /*0740*/  IMAD R14, R13.reuse, UR6, R0 ;  /* 0x000000060d0e7c24 */ /* 0x058fe4000f8e0200 */
[----:B------:R-:W-:Y:S02]  /*0750*/  IMAD R13, R13, UR6, R20 ;  /* 0x000000060d0d7c24 */ /* 0x000fe4000f8e0214 */
[----:B------:R-:W-:-:S02]  /*0760*/  IMAD.IADD R14, R17, 0x1, R14 ;  /* 0x00000001110e7824 */ /* 0x000fc400078e020e */
[----:B------:R-:W-:Y:S02]  /*0770*/  IMAD R21, R13, 0x3, RZ ;  /* 0x000000030d157824 */ /* 0x000fe400078e02ff */
[----:B0-----:R-:W-:-:S07]  /*0780*/  IMAD R13, R14, 0x3, RZ ;  /* 0x000000030e0d7824 */ /* 0x001fce00078e02ff */
.L_x_12:
[C---:B------:R-:W-:Y:S01]  /*0790*/  ISETP.GE.AND P3, PT, R20.reuse, UR7, PT ;  /* 0x0000000714007c0c */ /* 0x040fe2000bf66270 */
[----:B------:R-:W-:Y:S02]  /*07a0*/  VIADD R15, R19, 0xffffffff ;  /* 0xffffffff130f7836 */ /* 0x000fe40000000000 */
[C---:B0-----:R-:W-:Y:S01]  /*07b0*/  VIADD R17, R20.reuse, 0x2 ;  /* 0x0000000214117836 */ /* 0x041fe20000000000 */
[----:B------:R-:W-:Y:S01]  /*07c0*/  ISETP.GT.AND P3, PT, R20, -0x1, !P3 ;  /* 0xffffffff1400780c */ /* 0x000fe20005f64270 */
[----:B------:R-:W-:Y:S02]  /*07d0*/  IMAD R14, R15, R15, R18 ;  /* 0x0000000f0f0e7224 */ /* 0x000fe400078e0212 */
[----:B------:R-:W-:Y:S01]  /*07e0*/  VIADD R22, R22, 0x4 ;  /* 0x0000000416167836 */ /* 0x000fe20000000000 */
[----:B------:R-:W-:-:S04]  /*07f0*/  PLOP3.LUT P3, PT, P3, P2, PT, 0x80, 0x8 ;  /* 0x000000000008781c */ /* 0x000fc80001f65070 */
[----:B------:R-:W-:-:S13]  /*0800*/  ISETP.GT.U32.OR P3, PT, R14, R9, !P3 ;  /* 0x000000090e00720c */ /* 0x000fda0005f64470 */
[----:B------:R-:W0:Y:S02]  /*0810*/  @!P3 LDC.64 R14, c[0x0][0x380] ;  /* 0x0000e000ff0ebb82 */ /* 0x000e240000000a00 */
[C---:B0-----:R-:W-:Y:S02]  /*0820*/  @!P3 IADD3 R24, P4, PT, R21.reuse, R14, RZ ;  /* 0x0000000e1518b210 */ /* 0x041fe40007f9e0ff */
[----:B------:R-:W-:Y:S02]  /*0830*/  IADD3 R14, PT, PT, R20, 0x1, RZ ;  /* 0x00000001140e7810 */ /* 0x000fe40007ffe0ff */
[C---:B------:R-:W-:Y:S01]  /*0840*/  @!P3 LEA.HI.X.SX32 R25, R21.reuse, R15, 0x1, P4 ;  /* 0x0000000f1519b211 */ /* 0x040fe200020f0eff */
[----:B------:R-:W-:Y:S01]  /*0850*/  VIADD R21, R21, 0xc ;  /* 0x0000000c15157836 */ /* 0x000fe20000000000 */
[----:B------:R-:W-:-:S03]  /*0860*/  ISETP.GE.AND P4, PT, R14, UR7, PT ;  /* 0x000000070e007c0c */ /* 0x000fc6000bf86270 */
[----:B-1----:R-:W-:Y:S01]  /*0870*/  @!P3 STG.E.U8 desc[UR4][R24.64], R2 ;  /* 0x000000021800b986 */ /* 0x002fe2000c101104 */
[----:B------:R-:W-:Y:S01]  /*0880*/  ISETP.GT.AND P4, PT, R14, -0x1, !P4 ;  /* 0xffffffff0e00780c */ /* 0x000fe20006784270 */
[----:B------:R-:W-:Y:S02]  /*0890*/  IMAD R14, R19, R19, R18 ;  /* 0x00000013130e7224 */ /* 0x000fe400078e0212 */
[----:B--2---:R-:W-:Y:S01]  /*08a0*/  @!P3 STG.E.U8 desc[UR4][R24.64+0x1], R4 ;  /* 0x000001041800b986 */ /* 0x004fe2000c101104 */
[----:B------:R-:W-:-:S03]  /*08b0*/  PLOP3.LUT P4, PT, P4, P2, PT, 0x80, 0x8 ;  /* 0x000000000008781c */ /* 0x000fc60002785070 */
[----:B------:R0:W-:Y:S01]  /*08c0*/  @!P3 STG.E.U8 desc[UR4][R24.64+0x2], R5 ;  /* 0x000002051800b986 */ /* 0x0001e2000c101104 */
[----:B------:R-:W-:Y:S02]  /*08d0*/  ISETP.GT.U32.OR P4, PT, R14, R9, !P4 ;  /* 0x000000090e00720c */ /* 0x000fe40006784470 */
[----:B------:R-:W-:-:S04]  /*08e0*/  ISETP.GE.AND P3, PT, R17, UR7, PT ;  /* 0x0000000711007c0c */ /* 0x000fc8000bf66270 */
[----:B------:R-:W-:-:S04]  /*08f0*/  ISETP.GT.AND P3, PT, R17, -0x1, !P3 ;  /* 0xffffffff1100780c */ /* 0x000fc80005f64270 */
[----:B------:R-:W-:-:S03]  /*0900*/  PLOP3.LUT P3, PT, P3, P2, PT, 0x80, 0x8 ;  /* 0x000000000008781c */ /* 0x000fc60001f65070 */
[----:B------:R-:W1:Y:S01]  /*0910*/  @!P4 LDC.64 R14, c[0x0][0x380] ;  /* 0x0000e000ff0ecb82 */ /* 0x000e620000000a00 */
[----:B------:R-:W-:-:S05]  /*0920*/  @!P4 VIADD R16, R13, 0x3 ;  /* 0x000000030d10c836 */ /* 0x000fca0000000000 */
[----:B-1----:R-:W-:-:S04]  /*0930*/  @!P4 IADD3 R14, P6, PT, R16, R14, RZ ;  /* 0x0000000e100ec210 */ /* 0x002fc80007fde0ff */
[----:B------:R-:W-:Y:S01]  /*0940*/  @!P4 LEA.HI.X.SX32 R15, R16, R15, 0x1, P6 ;  /* 0x0000000f100fc211 */ /* 0x000fe200030f0eff */
[----:B------:R-:W-:-:S04]  /*0950*/  IMAD R16, R19, R19, R19 ;  /* 0x0000001313107224 */ /* 0x000fc800078e0213 */
[----:B------:R-:W-:Y:S01]  /*0960*/  @!P4 STG.E.U8 desc[UR4][R14.64], R2 ;  /* 0x000000020e00c986 */ /* 0x000fe2000c101104 */
[----:B------:R-:W-:-:S03]  /*0970*/  IADD3 R16, PT, PT, R18, R19, R16 ;  /* 0x0000001312107210 */ /* 0x000fc60007ffe010 */
[----:B------:R-:W-:Y:S02]  /*0980*/  @!P4 STG.E.U8 desc[UR4][R14.64+0x1], R4 ;  /* 0x000001040e00c986 */ /* 0x000fe4000c101104 */
[----:B------:R-:W-:Y:S02]  /*0990*/  VIADD R16, R16, 0x1 ;  /* 0x0000000110107836 */ /* 0x000fe40000000000 */
[----:B------:R1:W-:Y:S03]  /*09a0*/  @!P4 STG.E.U8 desc[UR4][R14.64+0x2], R5 ;  /* 0x000002050e00c986 */ /* 0x0003e6000c101104 */
[----:B------:R-:W-:-:S13]  /*09b0*/  ISETP.GT.U32.OR P3, PT, R16, R9, !P3 ;  /* 0x000000091000720c */ /* 0x000fda0005f64470 */
[----:B------:R-:W0:Y:S01]  /*09c0*/  @!P3 LDC.64 R16, c[0x0][0x380] ;  /* 0x0000e000ff10bb82 */ /* 0x000e220000000a00 */
[----:B------:R-:W-:-:S05]  /*09d0*/  @!P3 VIADD R23, R13, 0x6 ;  /* 0x000000060d17b836 */ /* 0x000fca0000000000 */
[C---:B0-----:R-:W-:Y:S01]  /*09e0*/  @!P3 IADD3 R24, P4, PT, R23.reuse, R16, RZ ;  /* 0x000000101718b210 */ /* 0x041fe20007f9e0ff */
[C---:B------:R-:W-:Y:S02]  /*09f0*/  VIADD R16, R20.reuse, 0x3 ;  /* 0x0000000314107836 */ /* 0x040fe40000000000 */
[----:B------:R-:W-:Y:S01]  /*0a00*/  VIADD R20, R20, 0x4 ;  /* 0x0000000414147836 */ /* 0x000fe20000000000 */
[----:B------:R-:W-:Y:S01]  /*0a10*/  @!P3 LEA.HI.X.SX32 R25, R23, R17, 0x1, P4 ;  /* 0x000000111719b211 */ /* 0x000fe200020f0eff */
[C---:B------:R-:W-:Y:S01]  /*0a20*/  VIADD R17, R19.reuse, 0x2 ;  /* 0x0000000213117836 */ /* 0x040fe20000000000 */
[C---:B------:R-:W-:Y:S01]  /*0a30*/  ISETP.GE.AND P4, PT, R16.reuse, UR7, PT ;  /* 0x0000000710007c0c */ /* 0x040fe2000bf86270 */
[----:B------:R-:W-:Y:S02]  /*0a40*/  VIADD R19, R19, 0x4 ;  /* 0x0000000413137836 */ /* 0x000fe40000000000 */
[----:B------:R0:W-:Y:S01]  /*0a50*/  @!P3 STG.E.U8 desc[UR4][R24.64], R2 ;  /* 0x000000021800b986 */ /* 0x0001e2000c101104 */
[----:B------:R-:W-:Y:S01]  /*0a60*/  ISETP.GT.AND P4, PT, R16, -0x1, !P4 ;  /* 0xffffffff1000780c */ /* 0x000fe20006784270 */
[----:B------:R-:W-:-:S02]  /*0a70*/  IMAD R16, R17, R17, R18 ;  /* 0x0000001111107224 */ /* 0x000fc400078e0212 */
[----:B------:R0:W-:Y:S01]  /*0a80*/  @!P3 STG.E.U8 desc[UR4][R24.64+0x1], R4 ;  /* 0x000001041800b986 */ /* 0x0001e2000c101104 */
[----:B------:R-:W-:-:S03]  /*0a90*/  PLOP3.LUT P4, PT, P4, P2, PT, 0x80, 0x8 ;  /* 0x000000000008781c */ /* 0x000fc60002785070 */
[----:B------:R0:W-:Y:S01]  /*0aa0*/  @!P3 STG.E.U8 desc[UR4][R24.64+0x2], R5 ;  /* 0x000002051800b986 */ /* 0x0001e2000c101104 */
[----:B------:R-:W-:-:S13]  /*0ab0*/  ISETP.GT.U32.OR P4, PT, R16, R9, !P4 ;  /* 0x000000091000720c */ /* 0x000fda0006784470 */
[----:B------:R-:W2:Y:S01]  /*0ac0*/  @!P4 LDC.64 R16, c[0x0][0x380] ;  /* 0x0000e000ff10cb82 */ /* 0x000ea20000000a00 */
[C---:B-1----:R-:W-:Y:S01]  /*0ad0*/  @!P4 IADD3 R14, PT, PT, R13.reuse, 0x9, RZ ;  /* 0x000000090d0ec810 */ /* 0x042fe20007ffe0ff */
[----:B------:R-:W-:-:S03]  /*0ae0*/  VIADD R13, R13, 0xc ;  /* 0x0000000c0d0d7836 */ /* 0x000fc60000000000 */
[----:B--2---:R-:W-:-:S04]  /*0af0*/  @!P4 IADD3 R16, P3, PT, R14, R16, RZ ;  /* 0x000000100e10c210 */ /* 0x004fc80007f7e0ff */
[----:B------:R-:W-:Y:S02]  /*0b00*/  @!P4 LEA.HI.X.SX32 R17, R14, R17, 0x1, P3 ;  /* 0x000000110e11c211 */ /* 0x000fe400018f0eff */
[----:B------:R-:W-:-:S03]  /*0b10*/  ISETP.NE.AND P3, PT, R22, 0x1, PT ;  /* 0x000000011600780c */ /* 0x000fc60003f65270 */
[----:B------:R0:W-:Y:S04]  /*0b20*/  @!P4 STG.E.U8 desc[UR4][R16.64], R2 ;  /* 0x000000021000c986 */ /* 0x0001e8000c101104 */
[----:B------:R0:W-:Y:S04]  /*0b30*/  @!P4 STG.E.U8 desc[UR4][R16.64+0x1], R4 ;  /* 0x000001041000c986 */ /* 0x0001e8000c101104 */
[----:B------:R0:W-:Y:S02]  /*0b40*/  @!P4 STG.E.U8 desc[UR4][R16.64+0x2], R5 ;  /* 0x000002051000c986 */ /* 0x0001e4000c101104 */
[----:B------:R-:W-:Y:S05]  /*0b50*/  @P3 BRA `(.L_x_12) ;  /* 0xfffffffc000c3947 */ /* 0x000fea000383ffff */
.L_x_11:
[----:B------:R-:W-:Y:S05]  /*0b60*/  @P5 BRA `(.L_x_13) ;  /* 0xfffffff400f05947 */ /* 0x000fea000383ffff */
[----:B------:R-:W-:Y:S05]  /*0b70*/  EXIT ;  /* 0x000000000000794d */ /* 0x000fea0003800000 */
.L_x_14:
        /* <DEDUP_REMOVED lines=16> */
.L_x_17:


//--------------------- .nv.shared.reserved.0     --------------------------
	.section	.nv.shared.reserved.0,"aw",@nobits
	.weak		__nv_reservedSMEM_offset_0_alias
	.size		__nv_reservedSMEM_offset_0_alias, 0, 64
	.other		__nv_reservedSMEM_offset_0_alias,@"STO_CUDA_RESERVED_SHARED STV_DEFAULT"
__nv_reservedSMEM_offset_0_alias:
	.zero		0
	.zero		64


//--------------------- .nv.constant0._Z10clearImagePhiihhh --------------------------
	.section	.nv.constant0._Z10clearImagePhiihhh,"a",@progbits
	.sectionflags	@""
	.align	4
.nv.constant0._Z10clearImagePhiihhh:
	.zero		915


//--------------------- .nv.constant0._Z13drawHullLinesPhPfS0_iiihhh --------------------------
	.section	.nv.constant0._Z13drawHullLinesPhPfS0_iiihhh,"a",@progbits
	.sectionflags	@""
	.align	4
.nv.constant0._Z13drawHullLinesPhPfS0_iiihhh:
	.zero		935


//--------------------- .nv.constant0._Z10drawPointsPhPfS0_iiiihhh --------------------------
	.section	.nv.constant0._Z10drawPointsPhPfS0_iiiihhh,"a",@progbits
	.sectionflags	@""
	.align	4
.nv.constant0._Z10drawPointsPhPfS0_iiiihhh:
	.zero		939


//--------------------- SYMBOLS --------------------------

	.type		.nv.reservedSmem.offset0,@object
	.size		.nv.reservedSmem.offset0,0x4
